//
// Generated by NVIDIA NVVM Compiler
//
// Compiler Build ID: CL-36424714
// Cuda compilation tools, release 13.0, V13.0.88
// Based on NVVM 20.0.0
//

.version 9.0
.target sm_100
.address_size 64

	// .globl	_Z13forward_layerPdS_S_S_ii

.visible .entry _Z13forward_layerPdS_S_S_ii(
	.param .u64 .ptr .align 1 _Z13forward_layerPdS_S_S_ii_param_0,
	.param .u64 .ptr .align 1 _Z13forward_layerPdS_S_S_ii_param_1,
	.param .u64 .ptr .align 1 _Z13forward_layerPdS_S_S_ii_param_2,
	.param .u64 .ptr .align 1 _Z13forward_layerPdS_S_S_ii_param_3,
	.param .u32 _Z13forward_layerPdS_S_S_ii_param_4,
	.param .u32 _Z13forward_layerPdS_S_S_ii_param_5
)
{
	.reg .pred 	%p<14>;
	.reg .b32 	%r<53>;
	.reg .b32 	%f<3>;
	.reg .b64 	%rd<34>;
	.reg .b64 	%fd<129>;

	ld.param.u64 	%rd13, [_Z13forward_layerPdS_S_S_ii_param_0];
	ld.param.u64 	%rd14, [_Z13forward_layerPdS_S_S_ii_param_1];
	ld.param.u64 	%rd11, [_Z13forward_layerPdS_S_S_ii_param_2];
	ld.param.u64 	%rd12, [_Z13forward_layerPdS_S_S_ii_param_3];
	ld.param.u32 	%r26, [_Z13forward_layerPdS_S_S_ii_param_4];
	ld.param.u32 	%r27, [_Z13forward_layerPdS_S_S_ii_param_5];
	cvta.to.global.u64 	%rd1, %rd14;
	cvta.to.global.u64 	%rd2, %rd13;
	mov.u32 	%r28, %ctaid.x;
	mov.u32 	%r29, %ntid.x;
	mov.u32 	%r30, %tid.x;
	mad.lo.s32 	%r1, %r28, %r29, %r30;
	setp.ge.s32 	%p1, %r1, %r27;
	@%p1 bra 	$L__BB0_18;
	cvta.to.global.u64 	%rd15, %rd12;
	cvta.to.global.u64 	%rd16, %rd11;
	mul.wide.s32 	%rd17, %r1, 8;
	add.s64 	%rd18, %rd16, %rd17;
	ld.global.f64 	%fd127, [%rd18];
	add.s64 	%rd3, %rd15, %rd17;
	st.global.f64 	[%rd3], %fd127;
	setp.lt.s32 	%p2, %r26, 1;
	@%p2 bra 	$L__BB0_14;
	mul.lo.s32 	%r2, %r26, %r1;
	and.b32  	%r3, %r26, 15;
	setp.lt.u32 	%p3, %r26, 16;
	mov.b32 	%r49, 0;
	@%p3 bra 	$L__BB0_5;
	and.b32  	%r49, %r26, 2147483632;
	neg.s32 	%r47, %r49;
	add.s64 	%rd32, %rd2, 64;
	add.s64 	%rd5, %rd1, 64;
	mov.u32 	%r46, %r2;
$L__BB0_4:
	.pragma "nounroll";
	mul.wide.s32 	%rd19, %r46, 8;
	add.s64 	%rd20, %rd5, %rd19;
	ld.global.f64 	%fd16, [%rd32+-64];
	ld.global.f64 	%fd17, [%rd20+-64];
	fma.rn.f64 	%fd18, %fd16, %fd17, %fd127;
	st.global.f64 	[%rd3], %fd18;
	ld.global.f64 	%fd19, [%rd32+-56];
	ld.global.f64 	%fd20, [%rd20+-56];
	fma.rn.f64 	%fd21, %fd19, %fd20, %fd18;
	st.global.f64 	[%rd3], %fd21;
	ld.global.f64 	%fd22, [%rd32+-48];
	ld.global.f64 	%fd23, [%rd20+-48];
	fma.rn.f64 	%fd24, %fd22, %fd23, %fd21;
	st.global.f64 	[%rd3], %fd24;
	ld.global.f64 	%fd25, [%rd32+-40];
	ld.global.f64 	%fd26, [%rd20+-40];
	fma.rn.f64 	%fd27, %fd25, %fd26, %fd24;
	st.global.f64 	[%rd3], %fd27;
	ld.global.f64 	%fd28, [%rd32+-32];
	ld.global.f64 	%fd29, [%rd20+-32];
	fma.rn.f64 	%fd30, %fd28, %fd29, %fd27;
	st.global.f64 	[%rd3], %fd30;
	ld.global.f64 	%fd31, [%rd32+-24];
	ld.global.f64 	%fd32, [%rd20+-24];
	fma.rn.f64 	%fd33, %fd31, %fd32, %fd30;
	st.global.f64 	[%rd3], %fd33;
	ld.global.f64 	%fd34, [%rd32+-16];
	ld.global.f64 	%fd35, [%rd20+-16];
	fma.rn.f64 	%fd36, %fd34, %fd35, %fd33;
	st.global.f64 	[%rd3], %fd36;
	ld.global.f64 	%fd37, [%rd32+-8];
	ld.global.f64 	%fd38, [%rd20+-8];
	fma.rn.f64 	%fd39, %fd37, %fd38, %fd36;
	st.global.f64 	[%rd3], %fd39;
	ld.global.f64 	%fd40, [%rd32];
	ld.global.f64 	%fd41, [%rd20];
	fma.rn.f64 	%fd42, %fd40, %fd41, %fd39;
	st.global.f64 	[%rd3], %fd42;
	ld.global.f64 	%fd43, [%rd32+8];
	ld.global.f64 	%fd44, [%rd20+8];
	fma.rn.f64 	%fd45, %fd43, %fd44, %fd42;
	st.global.f64 	[%rd3], %fd45;
	ld.global.f64 	%fd46, [%rd32+16];
	ld.global.f64 	%fd47, [%rd20+16];
	fma.rn.f64 	%fd48, %fd46, %fd47, %fd45;
	st.global.f64 	[%rd3], %fd48;
	ld.global.f64 	%fd49, [%rd32+24];
	ld.global.f64 	%fd50, [%rd20+24];
	fma.rn.f64 	%fd51, %fd49, %fd50, %fd48;
	st.global.f64 	[%rd3], %fd51;
	ld.global.f64 	%fd52, [%rd32+32];
	ld.global.f64 	%fd53, [%rd20+32];
	fma.rn.f64 	%fd54, %fd52, %fd53, %fd51;
	st.global.f64 	[%rd3], %fd54;
	ld.global.f64 	%fd55, [%rd32+40];
	ld.global.f64 	%fd56, [%rd20+40];
	fma.rn.f64 	%fd57, %fd55, %fd56, %fd54;
	st.global.f64 	[%rd3], %fd57;
	ld.global.f64 	%fd58, [%rd32+48];
	ld.global.f64 	%fd59, [%rd20+48];
	fma.rn.f64 	%fd60, %fd58, %fd59, %fd57;
	st.global.f64 	[%rd3], %fd60;
	ld.global.f64 	%fd61, [%rd32+56];
	ld.global.f64 	%fd62, [%rd20+56];
	fma.rn.f64 	%fd127, %fd61, %fd62, %fd60;
	st.global.f64 	[%rd3], %fd127;
	add.s32 	%r47, %r47, 16;
	add.s64 	%rd32, %rd32, 128;
	add.s32 	%r46, %r46, 16;
	setp.ne.s32 	%p4, %r47, 0;
	@%p4 bra 	$L__BB0_4;
$L__BB0_5:
	setp.eq.s32 	%p5, %r3, 0;
	@%p5 bra 	$L__BB0_14;
	and.b32  	%r11, %r26, 7;
	setp.lt.u32 	%p6, %r3, 8;
	@%p6 bra 	$L__BB0_8;
	mul.wide.u32 	%rd21, %r49, 8;
	add.s64 	%rd22, %rd2, %rd21;
	ld.global.f64 	%fd63, [%rd22];
	add.s32 	%r32, %r49, %r2;
	mul.wide.s32 	%rd23, %r32, 8;
	add.s64 	%rd24, %rd1, %rd23;
	ld.global.f64 	%fd64, [%rd24];
	fma.rn.f64 	%fd65, %fd63, %fd64, %fd127;
	st.global.f64 	[%rd3], %fd65;
	ld.global.f64 	%fd66, [%rd22+8];
	ld.global.f64 	%fd67, [%rd24+8];
	fma.rn.f64 	%fd68, %fd66, %fd67, %fd65;
	st.global.f64 	[%rd3], %fd68;
	ld.global.f64 	%fd69, [%rd22+16];
	ld.global.f64 	%fd70, [%rd24+16];
	fma.rn.f64 	%fd71, %fd69, %fd70, %fd68;
	st.global.f64 	[%rd3], %fd71;
	ld.global.f64 	%fd72, [%rd22+24];
	ld.global.f64 	%fd73, [%rd24+24];
	fma.rn.f64 	%fd74, %fd72, %fd73, %fd71;
	st.global.f64 	[%rd3], %fd74;
	ld.global.f64 	%fd75, [%rd22+32];
	ld.global.f64 	%fd76, [%rd24+32];
	fma.rn.f64 	%fd77, %fd75, %fd76, %fd74;
	st.global.f64 	[%rd3], %fd77;
	ld.global.f64 	%fd78, [%rd22+40];
	ld.global.f64 	%fd79, [%rd24+40];
	fma.rn.f64 	%fd80, %fd78, %fd79, %fd77;
	st.global.f64 	[%rd3], %fd80;
	ld.global.f64 	%fd81, [%rd22+48];
	ld.global.f64 	%fd82, [%rd24+48];
	fma.rn.f64 	%fd83, %fd81, %fd82, %fd80;
	st.global.f64 	[%rd3], %fd83;
	ld.global.f64 	%fd84, [%rd22+56];
	ld.global.f64 	%fd85, [%rd24+56];
	fma.rn.f64 	%fd127, %fd84, %fd85, %fd83;
	st.global.f64 	[%rd3], %fd127;
	add.s32 	%r49, %r49, 8;
$L__BB0_8:
	setp.eq.s32 	%p7, %r11, 0;
	@%p7 bra 	$L__BB0_14;
	and.b32  	%r14, %r26, 3;
	setp.lt.u32 	%p8, %r11, 4;
	@%p8 bra 	$L__BB0_11;
	mul.wide.u32 	%rd25, %r49, 8;
	add.s64 	%rd26, %rd2, %rd25;
	ld.global.f64 	%fd86, [%rd26];
	add.s32 	%r33, %r49, %r2;
	mul.wide.s32 	%rd27, %r33, 8;
	add.s64 	%rd28, %rd1, %rd27;
	ld.global.f64 	%fd87, [%rd28];
	fma.rn.f64 	%fd88, %fd86, %fd87, %fd127;
	st.global.f64 	[%rd3], %fd88;
	ld.global.f64 	%fd89, [%rd26+8];
	ld.global.f64 	%fd90, [%rd28+8];
	fma.rn.f64 	%fd91, %fd89, %fd90, %fd88;
	st.global.f64 	[%rd3], %fd91;
	ld.global.f64 	%fd92, [%rd26+16];
	ld.global.f64 	%fd93, [%rd28+16];
	fma.rn.f64 	%fd94, %fd92, %fd93, %fd91;
	st.global.f64 	[%rd3], %fd94;
	ld.global.f64 	%fd95, [%rd26+24];
	ld.global.f64 	%fd96, [%rd28+24];
	fma.rn.f64 	%fd127, %fd95, %fd96, %fd94;
	st.global.f64 	[%rd3], %fd127;
	add.s32 	%r49, %r49, 4;
$L__BB0_11:
	setp.eq.s32 	%p9, %r14, 0;
	@%p9 bra 	$L__BB0_14;
	add.s32 	%r52, %r49, %r2;
	mul.wide.u32 	%rd29, %r49, 8;
	add.s64 	%rd33, %rd2, %rd29;
	neg.s32 	%r51, %r14;
$L__BB0_13:
	.pragma "nounroll";
	mul.wide.s32 	%rd30, %r52, 8;
	add.s64 	%rd31, %rd1, %rd30;
	ld.global.f64 	%fd97, [%rd33];
	ld.global.f64 	%fd98, [%rd31];
	fma.rn.f64 	%fd127, %fd97, %fd98, %fd127;
	st.global.f64 	[%rd3], %fd127;
	add.s32 	%r52, %r52, 1;
	add.s64 	%rd33, %rd33, 8;
	add.s32 	%r51, %r51, 1;
	setp.ne.s32 	%p10, %r51, 0;
	@%p10 bra 	$L__BB0_13;
$L__BB0_14:
	neg.f64 	%fd99, %fd127;
	fma.rn.f64 	%fd100, %fd127, 0dBFF71547652B82FE, 0d4338000000000000;
	{
	.reg .b32 %temp; 
	mov.b64 	{%r23, %temp}, %fd100;
	}
	mov.f64 	%fd101, 0dC338000000000000;
	add.rn.f64 	%fd102, %fd100, %fd101;
	fma.rn.f64 	%fd103, %fd102, 0dBFE62E42FEFA39EF, %fd99;
	fma.rn.f64 	%fd104, %fd102, 0dBC7ABC9E3B39803F, %fd103;
	fma.rn.f64 	%fd105, %fd104, 0d3E5ADE1569CE2BDF, 0d3E928AF3FCA213EA;
	fma.rn.f64 	%fd106, %fd105, %fd104, 0d3EC71DEE62401315;
	fma.rn.f64 	%fd107, %fd106, %fd104, 0d3EFA01997C89EB71;
	fma.rn.f64 	%fd108, %fd107, %fd104, 0d3F2A01A014761F65;
	fma.rn.f64 	%fd109, %fd108, %fd104, 0d3F56C16C1852B7AF;
	fma.rn.f64 	%fd110, %fd109, %fd104, 0d3F81111111122322;
	fma.rn.f64 	%fd111, %fd110, %fd104, 0d3FA55555555502A1;
	fma.rn.f64 	%fd112, %fd111, %fd104, 0d3FC5555555555511;
	fma.rn.f64 	%fd113, %fd112, %fd104, 0d3FE000000000000B;
	fma.rn.f64 	%fd114, %fd113, %fd104, 0d3FF0000000000000;
	fma.rn.f64 	%fd115, %fd114, %fd104, 0d3FF0000000000000;
	{
	.reg .b32 %temp; 
	mov.b64 	{%r24, %temp}, %fd115;
	}
	{
	.reg .b32 %temp; 
	mov.b64 	{%temp, %r25}, %fd115;
	}
	shl.b32 	%r34, %r23, 20;
	add.s32 	%r35, %r34, %r25;
	mov.b64 	%fd128, {%r24, %r35};
	{
	.reg .b32 %temp; 
	mov.b64 	{%temp, %r36}, %fd99;
	}
	mov.b32 	%f2, %r36;
	abs.f32 	%f1, %f2;
	setp.lt.f32 	%p11, %f1, 0f4086232B;
	@%p11 bra 	$L__BB0_17;
	setp.gt.f64 	%p12, %fd127, 0d0000000000000000;
	mov.f64 	%fd116, 0d7FF0000000000000;
	sub.f64 	%fd117, %fd116, %fd127;
	selp.f64 	%fd128, 0d0000000000000000, %fd117, %p12;
	setp.geu.f32 	%p13, %f1, 0f40874800;
	@%p13 bra 	$L__BB0_17;
	shr.u32 	%r37, %r23, 31;
	add.s32 	%r38, %r23, %r37;
	shr.s32 	%r39, %r38, 1;
	shl.b32 	%r40, %r39, 20;
	add.s32 	%r41, %r25, %r40;
	mov.b64 	%fd118, {%r24, %r41};
	sub.s32 	%r42, %r23, %r39;
	shl.b32 	%r43, %r42, 20;
	add.s32 	%r44, %r43, 1072693248;
	mov.b32 	%r45, 0;
	mov.b64 	%fd119, {%r45, %r44};
	mul.f64 	%fd128, %fd119, %fd118;
$L__BB0_17:
	add.f64 	%fd120, %fd128, 0d3FF0000000000000;
	rcp.rn.f64 	%fd121, %fd120;
	st.global.f64 	[%rd3], %fd121;
$L__BB0_18:
	ret;

}
	// .globl	_Z21backward_layer_hiddenPdS_S_S_S_S_S_iiid
.visible .entry _Z21backward_layer_hiddenPdS_S_S_S_S_S_iiid(
	.param .u64 .ptr .align 1 _Z21backward_layer_hiddenPdS_S_S_S_S_S_iiid_param_0,
	.param .u64 .ptr .align 1 _Z21backward_layer_hiddenPdS_S_S_S_S_S_iiid_param_1,
	.param .u64 .ptr .align 1 _Z21backward_layer_hiddenPdS_S_S_S_S_S_iiid_param_2,
	.param .u64 .ptr .align 1 _Z21backward_layer_hiddenPdS_S_S_S_S_S_iiid_param_3,
	.param .u64 .ptr .align 1 _Z21backward_layer_hiddenPdS_S_S_S_S_S_iiid_param_4,
	.param .u64 .ptr .align 1 _Z21backward_layer_hiddenPdS_S_S_S_S_S_iiid_param_5,
	.param .u64 .ptr .align 1 _Z21backward_layer_hiddenPdS_S_S_S_S_S_iiid_param_6,
	.param .u32 _Z21backward_layer_hiddenPdS_S_S_S_S_S_iiid_param_7,
	.param .u32 _Z21backward_layer_hiddenPdS_S_S_S_S_S_iiid_param_8,
	.param .u32 _Z21backward_layer_hiddenPdS_S_S_S_S_S_iiid_param_9,
	.param .f64 _Z21backward_layer_hiddenPdS_S_S_S_S_S_iiid_param_10
)
{
	.reg .pred 	%p<20>;
	.reg .b32 	%r<63>;
	.reg .b64 	%rd<75>;
	.reg .b64 	%fd<195>;

	ld.param.u64 	%rd18, [_Z21backward_layer_hiddenPdS_S_S_S_S_S_iiid_param_0];
	ld.param.u64 	%rd19, [_Z21backward_layer_hiddenPdS_S_S_S_S_S_iiid_param_3];
	ld.param.u64 	%rd20, [_Z21backward_layer_hiddenPdS_S_S_S_S_S_iiid_param_4];
	ld.param.u64 	%rd21, [_Z21backward_layer_hiddenPdS_S_S_S_S_S_iiid_param_5];
	ld.param.u32 	%r37, [_Z21backward_layer_hiddenPdS_S_S_S_S_S_iiid_param_7];
	ld.param.u32 	%r38, [_Z21backward_layer_hiddenPdS_S_S_S_S_S_iiid_param_8];
	ld.param.u32 	%r39, [_Z21backward_layer_hiddenPdS_S_S_S_S_S_iiid_param_9];
	ld.param.f64 	%fd14, [_Z21backward_layer_hiddenPdS_S_S_S_S_S_iiid_param_10];
	cvta.to.global.u64 	%rd1, %rd20;
	cvta.to.global.u64 	%rd2, %rd18;
	cvta.to.global.u64 	%rd3, %rd21;
	cvta.to.global.u64 	%rd4, %rd19;
	mov.u32 	%r40, %ctaid.x;
	mov.u32 	%r41, %ntid.x;
	mov.u32 	%r42, %tid.x;
	mad.lo.s32 	%r1, %r40, %r41, %r42;
	setp.ge.s32 	%p1, %r1, %r39;
	@%p1 bra 	$L__BB1_26;
	setp.lt.s32 	%p2, %r38, 1;
	mov.f64 	%fd194, 0d0000000000000000;
	@%p2 bra 	$L__BB1_14;
	mul.lo.s32 	%r2, %r38, %r1;
	and.b32  	%r3, %r38, 15;
	setp.lt.u32 	%p3, %r38, 16;
	mov.f64 	%fd194, 0d0000000000000000;
	mov.b32 	%r54, 0;
	@%p3 bra 	$L__BB1_5;
	and.b32  	%r54, %r38, 2147483632;
	neg.s32 	%r52, %r54;
	add.s64 	%rd72, %rd2, 64;
	mov.f64 	%fd194, 0d0000000000000000;
	mov.u32 	%r51, %r2;
$L__BB1_4:
	.pragma "nounroll";
	mul.wide.s32 	%rd22, %r51, 8;
	add.s64 	%rd23, %rd1, %rd22;
	ld.global.f64 	%fd19, [%rd72+-64];
	ld.global.f64 	%fd20, [%rd23];
	fma.rn.f64 	%fd21, %fd19, %fd20, %fd194;
	ld.global.f64 	%fd22, [%rd72+-56];
	ld.global.f64 	%fd23, [%rd23+8];
	fma.rn.f64 	%fd24, %fd22, %fd23, %fd21;
	ld.global.f64 	%fd25, [%rd72+-48];
	ld.global.f64 	%fd26, [%rd23+16];
	fma.rn.f64 	%fd27, %fd25, %fd26, %fd24;
	ld.global.f64 	%fd28, [%rd72+-40];
	ld.global.f64 	%fd29, [%rd23+24];
	fma.rn.f64 	%fd30, %fd28, %fd29, %fd27;
	ld.global.f64 	%fd31, [%rd72+-32];
	ld.global.f64 	%fd32, [%rd23+32];
	fma.rn.f64 	%fd33, %fd31, %fd32, %fd30;
	ld.global.f64 	%fd34, [%rd72+-24];
	ld.global.f64 	%fd35, [%rd23+40];
	fma.rn.f64 	%fd36, %fd34, %fd35, %fd33;
	ld.global.f64 	%fd37, [%rd72+-16];
	ld.global.f64 	%fd38, [%rd23+48];
	fma.rn.f64 	%fd39, %fd37, %fd38, %fd36;
	ld.global.f64 	%fd40, [%rd72+-8];
	ld.global.f64 	%fd41, [%rd23+56];
	fma.rn.f64 	%fd42, %fd40, %fd41, %fd39;
	ld.global.f64 	%fd43, [%rd72];
	ld.global.f64 	%fd44, [%rd23+64];
	fma.rn.f64 	%fd45, %fd43, %fd44, %fd42;
	ld.global.f64 	%fd46, [%rd72+8];
	ld.global.f64 	%fd47, [%rd23+72];
	fma.rn.f64 	%fd48, %fd46, %fd47, %fd45;
	ld.global.f64 	%fd49, [%rd72+16];
	ld.global.f64 	%fd50, [%rd23+80];
	fma.rn.f64 	%fd51, %fd49, %fd50, %fd48;
	ld.global.f64 	%fd52, [%rd72+24];
	ld.global.f64 	%fd53, [%rd23+88];
	fma.rn.f64 	%fd54, %fd52, %fd53, %fd51;
	ld.global.f64 	%fd55, [%rd72+32];
	ld.global.f64 	%fd56, [%rd23+96];
	fma.rn.f64 	%fd57, %fd55, %fd56, %fd54;
	ld.global.f64 	%fd58, [%rd72+40];
	ld.global.f64 	%fd59, [%rd23+104];
	fma.rn.f64 	%fd60, %fd58, %fd59, %fd57;
	ld.global.f64 	%fd61, [%rd72+48];
	ld.global.f64 	%fd62, [%rd23+112];
	fma.rn.f64 	%fd63, %fd61, %fd62, %fd60;
	ld.global.f64 	%fd64, [%rd72+56];
	ld.global.f64 	%fd65, [%rd23+120];
	fma.rn.f64 	%fd194, %fd64, %fd65, %fd63;
	add.s32 	%r52, %r52, 16;
	add.s64 	%rd72, %rd72, 128;
	add.s32 	%r51, %r51, 16;
	setp.ne.s32 	%p4, %r52, 0;
	@%p4 bra 	$L__BB1_4;
$L__BB1_5:
	setp.eq.s32 	%p5, %r3, 0;
	@%p5 bra 	$L__BB1_14;
	and.b32  	%r11, %r38, 7;
	setp.lt.u32 	%p6, %r3, 8;
	@%p6 bra 	$L__BB1_8;
	mul.wide.u32 	%rd24, %r54, 8;
	add.s64 	%rd25, %rd2, %rd24;
	ld.global.f64 	%fd67, [%rd25];
	add.s32 	%r44, %r54, %r2;
	mul.wide.s32 	%rd26, %r44, 8;
	add.s64 	%rd27, %rd1, %rd26;
	ld.global.f64 	%fd68, [%rd27];
	fma.rn.f64 	%fd69, %fd67, %fd68, %fd194;
	ld.global.f64 	%fd70, [%rd25+8];
	ld.global.f64 	%fd71, [%rd27+8];
	fma.rn.f64 	%fd72, %fd70, %fd71, %fd69;
	ld.global.f64 	%fd73, [%rd25+16];
	ld.global.f64 	%fd74, [%rd27+16];
	fma.rn.f64 	%fd75, %fd73, %fd74, %fd72;
	ld.global.f64 	%fd76, [%rd25+24];
	ld.global.f64 	%fd77, [%rd27+24];
	fma.rn.f64 	%fd78, %fd76, %fd77, %fd75;
	ld.global.f64 	%fd79, [%rd25+32];
	ld.global.f64 	%fd80, [%rd27+32];
	fma.rn.f64 	%fd81, %fd79, %fd80, %fd78;
	ld.global.f64 	%fd82, [%rd25+40];
	ld.global.f64 	%fd83, [%rd27+40];
	fma.rn.f64 	%fd84, %fd82, %fd83, %fd81;
	ld.global.f64 	%fd85, [%rd25+48];
	ld.global.f64 	%fd86, [%rd27+48];
	fma.rn.f64 	%fd87, %fd85, %fd86, %fd84;
	ld.global.f64 	%fd88, [%rd25+56];
	ld.global.f64 	%fd89, [%rd27+56];
	fma.rn.f64 	%fd194, %fd88, %fd89, %fd87;
	add.s32 	%r54, %r54, 8;
$L__BB1_8:
	setp.eq.s32 	%p7, %r11, 0;
	@%p7 bra 	$L__BB1_14;
	and.b32  	%r14, %r38, 3;
	setp.lt.u32 	%p8, %r11, 4;
	@%p8 bra 	$L__BB1_11;
	mul.wide.u32 	%rd28, %r54, 8;
	add.s64 	%rd29, %rd2, %rd28;
	ld.global.f64 	%fd91, [%rd29];
	add.s32 	%r45, %r54, %r2;
	mul.wide.s32 	%rd30, %r45, 8;
	add.s64 	%rd31, %rd1, %rd30;
	ld.global.f64 	%fd92, [%rd31];
	fma.rn.f64 	%fd93, %fd91, %fd92, %fd194;
	ld.global.f64 	%fd94, [%rd29+8];
	ld.global.f64 	%fd95, [%rd31+8];
	fma.rn.f64 	%fd96, %fd94, %fd95, %fd93;
	ld.global.f64 	%fd97, [%rd29+16];
	ld.global.f64 	%fd98, [%rd31+16];
	fma.rn.f64 	%fd99, %fd97, %fd98, %fd96;
	ld.global.f64 	%fd100, [%rd29+24];
	ld.global.f64 	%fd101, [%rd31+24];
	fma.rn.f64 	%fd194, %fd100, %fd101, %fd99;
	add.s32 	%r54, %r54, 4;
$L__BB1_11:
	setp.eq.s32 	%p9, %r14, 0;
	@%p9 bra 	$L__BB1_14;
	add.s32 	%r57, %r54, %r2;
	mul.wide.u32 	%rd32, %r54, 8;
	add.s64 	%rd73, %rd2, %rd32;
	neg.s32 	%r56, %r14;
$L__BB1_13:
	.pragma "nounroll";
	mul.wide.s32 	%rd33, %r57, 8;
	add.s64 	%rd34, %rd1, %rd33;
	ld.global.f64 	%fd102, [%rd73];
	ld.global.f64 	%fd103, [%rd34];
	fma.rn.f64 	%fd194, %fd102, %fd103, %fd194;
	add.s32 	%r57, %r57, 1;
	add.s64 	%rd73, %rd73, 8;
	add.s32 	%r56, %r56, 1;
	setp.ne.s32 	%p10, %r56, 0;
	@%p10 bra 	$L__BB1_13;
$L__BB1_14:
	ld.param.u64 	%rd71, [_Z21backward_layer_hiddenPdS_S_S_S_S_S_iiid_param_6];
	ld.param.u64 	%rd70, [_Z21backward_layer_hiddenPdS_S_S_S_S_S_iiid_param_2];
	ld.param.u64 	%rd69, [_Z21backward_layer_hiddenPdS_S_S_S_S_S_iiid_param_1];
	cvta.to.global.u64 	%rd35, %rd70;
	mul.wide.s32 	%rd36, %r1, 8;
	add.s64 	%rd37, %rd35, %rd36;
	ld.global.f64 	%fd104, [%rd37];
	mov.f64 	%fd105, 0d3FF0000000000000;
	sub.f64 	%fd106, %fd105, %fd104;
	mul.f64 	%fd107, %fd104, %fd106;
	mul.f64 	%fd108, %fd194, %fd107;
	cvta.to.global.u64 	%rd38, %rd69;
	add.s64 	%rd11, %rd38, %rd36;
	st.global.f64 	[%rd11], %fd108;
	cvta.to.global.u64 	%rd39, %rd71;
	add.s64 	%rd40, %rd39, %rd36;
	ld.global.f64 	%fd109, [%rd40];
	fma.rn.f64 	%fd110, %fd14, %fd108, %fd109;
	st.global.f64 	[%rd40], %fd110;
	setp.lt.s32 	%p11, %r37, 1;
	@%p11 bra 	$L__BB1_26;
	and.b32  	%r23, %r37, 7;
	setp.lt.u32 	%p12, %r37, 8;
	mov.b32 	%r61, 0;
	@%p12 bra 	$L__BB1_18;
	and.b32  	%r61, %r37, 2147483640;
	neg.s32 	%r59, %r61;
	shl.b32 	%r26, %r39, 3;
	add.s64 	%rd74, %rd4, 32;
	mul.wide.s32 	%rd43, %r39, 8;
	mov.u32 	%r58, %r1;
$L__BB1_17:
	.pragma "nounroll";
	ld.global.f64 	%fd111, [%rd11];
	mul.f64 	%fd112, %fd14, %fd111;
	ld.global.f64 	%fd113, [%rd74+-32];
	mul.wide.s32 	%rd41, %r58, 8;
	add.s64 	%rd42, %rd3, %rd41;
	ld.global.f64 	%fd114, [%rd42];
	fma.rn.f64 	%fd115, %fd112, %fd113, %fd114;
	st.global.f64 	[%rd42], %fd115;
	ld.global.f64 	%fd116, [%rd11];
	mul.f64 	%fd117, %fd14, %fd116;
	ld.global.f64 	%fd118, [%rd74+-24];
	add.s64 	%rd44, %rd42, %rd43;
	ld.global.f64 	%fd119, [%rd44];
	fma.rn.f64 	%fd120, %fd117, %fd118, %fd119;
	st.global.f64 	[%rd44], %fd120;
	ld.global.f64 	%fd121, [%rd11];
	mul.f64 	%fd122, %fd14, %fd121;
	ld.global.f64 	%fd123, [%rd74+-16];
	add.s64 	%rd45, %rd44, %rd43;
	ld.global.f64 	%fd124, [%rd45];
	fma.rn.f64 	%fd125, %fd122, %fd123, %fd124;
	st.global.f64 	[%rd45], %fd125;
	ld.global.f64 	%fd126, [%rd11];
	mul.f64 	%fd127, %fd14, %fd126;
	ld.global.f64 	%fd128, [%rd74+-8];
	add.s64 	%rd46, %rd45, %rd43;
	ld.global.f64 	%fd129, [%rd46];
	fma.rn.f64 	%fd130, %fd127, %fd128, %fd129;
	st.global.f64 	[%rd46], %fd130;
	ld.global.f64 	%fd131, [%rd11];
	mul.f64 	%fd132, %fd14, %fd131;
	ld.global.f64 	%fd133, [%rd74];
	add.s64 	%rd47, %rd46, %rd43;
	ld.global.f64 	%fd134, [%rd47];
	fma.rn.f64 	%fd135, %fd132, %fd133, %fd134;
	st.global.f64 	[%rd47], %fd135;
	ld.global.f64 	%fd136, [%rd11];
	mul.f64 	%fd137, %fd14, %fd136;
	ld.global.f64 	%fd138, [%rd74+8];
	add.s64 	%rd48, %rd47, %rd43;
	ld.global.f64 	%fd139, [%rd48];
	fma.rn.f64 	%fd140, %fd137, %fd138, %fd139;
	st.global.f64 	[%rd48], %fd140;
	ld.global.f64 	%fd141, [%rd11];
	mul.f64 	%fd142, %fd14, %fd141;
	ld.global.f64 	%fd143, [%rd74+16];
	add.s64 	%rd49, %rd48, %rd43;
	ld.global.f64 	%fd144, [%rd49];
	fma.rn.f64 	%fd145, %fd142, %fd143, %fd144;
	st.global.f64 	[%rd49], %fd145;
	ld.global.f64 	%fd146, [%rd11];
	mul.f64 	%fd147, %fd14, %fd146;
	ld.global.f64 	%fd148, [%rd74+24];
	add.s64 	%rd50, %rd49, %rd43;
	ld.global.f64 	%fd149, [%rd50];
	fma.rn.f64 	%fd150, %fd147, %fd148, %fd149;
	st.global.f64 	[%rd50], %fd150;
	add.s32 	%r59, %r59, 8;
	add.s32 	%r58, %r58, %r26;
	add.s64 	%rd74, %rd74, 64;
	setp.ne.s32 	%p13, %r59, 0;
	@%p13 bra 	$L__BB1_17;
$L__BB1_18:
	setp.eq.s32 	%p14, %r23, 0;
	@%p14 bra 	$L__BB1_26;
	and.b32  	%r32, %r37, 3;
	setp.lt.u32 	%p15, %r23, 4;
	@%p15 bra 	$L__BB1_21;
	ld.global.f64 	%fd151, [%rd11];
	mul.f64 	%fd152, %fd14, %fd151;
	mul.wide.u32 	%rd51, %r61, 8;
	add.s64 	%rd52, %rd4, %rd51;
	ld.global.f64 	%fd153, [%rd52];
	mad.lo.s32 	%r47, %r61, %r39, %r1;
	mul.wide.s32 	%rd53, %r47, 8;
	add.s64 	%rd54, %rd3, %rd53;
	ld.global.f64 	%fd154, [%rd54];
	fma.rn.f64 	%fd155, %fd152, %fd153, %fd154;
	st.global.f64 	[%rd54], %fd155;
	ld.global.f64 	%fd156, [%rd11];
	mul.f64 	%fd157, %fd14, %fd156;
	ld.global.f64 	%fd158, [%rd52+8];
	mul.wide.s32 	%rd55, %r39, 8;
	add.s64 	%rd56, %rd54, %rd55;
	ld.global.f64 	%fd159, [%rd56];
	fma.rn.f64 	%fd160, %fd157, %fd158, %fd159;
	st.global.f64 	[%rd56], %fd160;
	ld.global.f64 	%fd161, [%rd11];
	mul.f64 	%fd162, %fd14, %fd161;
	ld.global.f64 	%fd163, [%rd52+16];
	add.s64 	%rd57, %rd56, %rd55;
	ld.global.f64 	%fd164, [%rd57];
	fma.rn.f64 	%fd165, %fd162, %fd163, %fd164;
	st.global.f64 	[%rd57], %fd165;
	ld.global.f64 	%fd166, [%rd11];
	mul.f64 	%fd167, %fd14, %fd166;
	ld.global.f64 	%fd168, [%rd52+24];
	add.s64 	%rd58, %rd57, %rd55;
	ld.global.f64 	%fd169, [%rd58];
	fma.rn.f64 	%fd170, %fd167, %fd168, %fd169;
	st.global.f64 	[%rd58], %fd170;
	add.s32 	%r61, %r61, 4;
$L__BB1_21:
	setp.eq.s32 	%p16, %r32, 0;
	@%p16 bra 	$L__BB1_26;
	setp.eq.s32 	%p17, %r32, 1;
	@%p17 bra 	$L__BB1_24;
	ld.global.f64 	%fd171, [%rd11];
	mul.f64 	%fd172, %fd14, %fd171;
	mul.wide.u32 	%rd59, %r61, 8;
	add.s64 	%rd60, %rd4, %rd59;
	ld.global.f64 	%fd173, [%rd60];
	mad.lo.s32 	%r48, %r61, %r39, %r1;
	mul.wide.s32 	%rd61, %r48, 8;
	add.s64 	%rd62, %rd3, %rd61;
	ld.global.f64 	%fd174, [%rd62];
	fma.rn.f64 	%fd175, %fd172, %fd173, %fd174;
	st.global.f64 	[%rd62], %fd175;
	ld.global.f64 	%fd176, [%rd11];
	mul.f64 	%fd177, %fd14, %fd176;
	ld.global.f64 	%fd178, [%rd60+8];
	mul.wide.s32 	%rd63, %r39, 8;
	add.s64 	%rd64, %rd62, %rd63;
	ld.global.f64 	%fd179, [%rd64];
	fma.rn.f64 	%fd180, %fd177, %fd178, %fd179;
	st.global.f64 	[%rd64], %fd180;
	add.s32 	%r61, %r61, 2;
$L__BB1_24:
	and.b32  	%r49, %r37, 1;
	setp.eq.b32 	%p18, %r49, 1;
	not.pred 	%p19, %p18;
	@%p19 bra 	$L__BB1_26;
	ld.global.f64 	%fd181, [%rd11];
	mul.f64 	%fd182, %fd14, %fd181;
	mul.wide.u32 	%rd65, %r61, 8;
	add.s64 	%rd66, %rd4, %rd65;
	ld.global.f64 	%fd183, [%rd66];
	mad.lo.s32 	%r50, %r61, %r39, %r1;
	mul.wide.s32 	%rd67, %r50, 8;
	add.s64 	%rd68, %rd3, %rd67;
	ld.global.f64 	%fd184, [%rd68];
	fma.rn.f64 	%fd185, %fd182, %fd183, %fd184;
	st.global.f64 	[%rd68], %fd185;
$L__BB1_26:
	ret;

}
	// .globl	_Z21backward_layer_outputPdS_S_S_S_S_iid
.visible .entry _Z21backward_layer_outputPdS_S_S_S_S_iid(
	.param .u64 .ptr .align 1 _Z21backward_layer_outputPdS_S_S_S_S_iid_param_0,
	.param .u64 .ptr .align 1 _Z21backward_layer_outputPdS_S_S_S_S_iid_param_1,
	.param .u64 .ptr .align 1 _Z21backward_layer_outputPdS_S_S_S_S_iid_param_2,
	.param .u64 .ptr .align 1 _Z21backward_layer_outputPdS_S_S_S_S_iid_param_3,
	.param .u64 .ptr .align 1 _Z21backward_layer_outputPdS_S_S_S_S_iid_param_4,
	.param .u64 .ptr .align 1 _Z21backward_layer_outputPdS_S_S_S_S_iid_param_5,
	.param .u32 _Z21backward_layer_outputPdS_S_S_S_S_iid_param_6,
	.param .u32 _Z21backward_layer_outputPdS_S_S_S_S_iid_param_7,
	.param .f64 _Z21backward_layer_outputPdS_S_S_S_S_iid_param_8
)
{
	.reg .pred 	%p<11>;
	.reg .b32 	%r<31>;
	.reg .b64 	%rd<50>;
	.reg .b64 	%fd<86>;

	ld.param.u64 	%rd7, [_Z21backward_layer_outputPdS_S_S_S_S_iid_param_0];
	ld.param.u64 	%rd8, [_Z21backward_layer_outputPdS_S_S_S_S_iid_param_1];
	ld.param.u64 	%rd11, [_Z21backward_layer_outputPdS_S_S_S_S_iid_param_2];
	ld.param.u64 	%rd12, [_Z21backward_layer_outputPdS_S_S_S_S_iid_param_3];
	ld.param.u64 	%rd9, [_Z21backward_layer_outputPdS_S_S_S_S_iid_param_4];
	ld.param.u64 	%rd10, [_Z21backward_layer_outputPdS_S_S_S_S_iid_param_5];
	ld.param.u32 	%r16, [_Z21backward_layer_outputPdS_S_S_S_S_iid_param_6];
	ld.param.u32 	%r17, [_Z21backward_layer_outputPdS_S_S_S_S_iid_param_7];
	ld.param.f64 	%fd1, [_Z21backward_layer_outputPdS_S_S_S_S_iid_param_8];
	cvta.to.global.u64 	%rd1, %rd12;
	cvta.to.global.u64 	%rd2, %rd11;
	mov.u32 	%r18, %ctaid.x;
	mov.u32 	%r19, %ntid.x;
	mov.u32 	%r20, %tid.x;
	mad.lo.s32 	%r1, %r18, %r19, %r20;
	setp.ge.s32 	%p1, %r1, %r16;
	@%p1 bra 	$L__BB2_13;
	cvta.to.global.u64 	%rd13, %rd10;
	cvta.to.global.u64 	%rd14, %rd8;
	cvta.to.global.u64 	%rd15, %rd7;
	cvta.to.global.u64 	%rd16, %rd9;
	mul.wide.s32 	%rd17, %r1, 8;
	add.s64 	%rd18, %rd14, %rd17;
	ld.global.f64 	%fd2, [%rd18];
	add.s64 	%rd19, %rd15, %rd17;
	ld.global.f64 	%fd3, [%rd19];
	sub.f64 	%fd4, %fd2, %fd3;
	mov.f64 	%fd5, 0d3FF0000000000000;
	sub.f64 	%fd6, %fd5, %fd3;
	mul.f64 	%fd7, %fd3, %fd6;
	mul.f64 	%fd8, %fd4, %fd7;
	add.s64 	%rd3, %rd13, %rd17;
	st.global.f64 	[%rd3], %fd8;
	add.s64 	%rd20, %rd16, %rd17;
	ld.global.f64 	%fd9, [%rd20];
	fma.rn.f64 	%fd10, %fd1, %fd8, %fd9;
	st.global.f64 	[%rd20], %fd10;
	setp.lt.s32 	%p2, %r17, 1;
	@%p2 bra 	$L__BB2_13;
	and.b32  	%r2, %r17, 7;
	setp.lt.u32 	%p3, %r17, 8;
	mov.b32 	%r29, 0;
	@%p3 bra 	$L__BB2_5;
	and.b32  	%r29, %r17, 2147483640;
	neg.s32 	%r27, %r29;
	shl.b32 	%r5, %r16, 3;
	add.s64 	%rd49, %rd2, 32;
	mul.wide.s32 	%rd23, %r16, 8;
	mov.u32 	%r26, %r1;
$L__BB2_4:
	.pragma "nounroll";
	ld.global.f64 	%fd11, [%rd3];
	mul.f64 	%fd12, %fd1, %fd11;
	ld.global.f64 	%fd13, [%rd49+-32];
	mul.wide.s32 	%rd21, %r26, 8;
	add.s64 	%rd22, %rd1, %rd21;
	ld.global.f64 	%fd14, [%rd22];
	fma.rn.f64 	%fd15, %fd12, %fd13, %fd14;
	st.global.f64 	[%rd22], %fd15;
	ld.global.f64 	%fd16, [%rd3];
	mul.f64 	%fd17, %fd1, %fd16;
	ld.global.f64 	%fd18, [%rd49+-24];
	add.s64 	%rd24, %rd22, %rd23;
	ld.global.f64 	%fd19, [%rd24];
	fma.rn.f64 	%fd20, %fd17, %fd18, %fd19;
	st.global.f64 	[%rd24], %fd20;
	ld.global.f64 	%fd21, [%rd3];
	mul.f64 	%fd22, %fd1, %fd21;
	ld.global.f64 	%fd23, [%rd49+-16];
	add.s64 	%rd25, %rd24, %rd23;
	ld.global.f64 	%fd24, [%rd25];
	fma.rn.f64 	%fd25, %fd22, %fd23, %fd24;
	st.global.f64 	[%rd25], %fd25;
	ld.global.f64 	%fd26, [%rd3];
	mul.f64 	%fd27, %fd1, %fd26;
	ld.global.f64 	%fd28, [%rd49+-8];
	add.s64 	%rd26, %rd25, %rd23;
	ld.global.f64 	%fd29, [%rd26];
	fma.rn.f64 	%fd30, %fd27, %fd28, %fd29;
	st.global.f64 	[%rd26], %fd30;
	ld.global.f64 	%fd31, [%rd3];
	mul.f64 	%fd32, %fd1, %fd31;
	ld.global.f64 	%fd33, [%rd49];
	add.s64 	%rd27, %rd26, %rd23;
	ld.global.f64 	%fd34, [%rd27];
	fma.rn.f64 	%fd35, %fd32, %fd33, %fd34;
	st.global.f64 	[%rd27], %fd35;
	ld.global.f64 	%fd36, [%rd3];
	mul.f64 	%fd37, %fd1, %fd36;
	ld.global.f64 	%fd38, [%rd49+8];
	add.s64 	%rd28, %rd27, %rd23;
	ld.global.f64 	%fd39, [%rd28];
	fma.rn.f64 	%fd40, %fd37, %fd38, %fd39;
	st.global.f64 	[%rd28], %fd40;
	ld.global.f64 	%fd41, [%rd3];
	mul.f64 	%fd42, %fd1, %fd41;
	ld.global.f64 	%fd43, [%rd49+16];
	add.s64 	%rd29, %rd28, %rd23;
	ld.global.f64 	%fd44, [%rd29];
	fma.rn.f64 	%fd45, %fd42, %fd43, %fd44;
	st.global.f64 	[%rd29], %fd45;
	ld.global.f64 	%fd46, [%rd3];
	mul.f64 	%fd47, %fd1, %fd46;
	ld.global.f64 	%fd48, [%rd49+24];
	add.s64 	%rd30, %rd29, %rd23;
	ld.global.f64 	%fd49, [%rd30];
	fma.rn.f64 	%fd50, %fd47, %fd48, %fd49;
	st.global.f64 	[%rd30], %fd50;
	add.s32 	%r27, %r27, 8;
	add.s32 	%r26, %r26, %r5;
	add.s64 	%rd49, %rd49, 64;
	setp.ne.s32 	%p4, %r27, 0;
	@%p4 bra 	$L__BB2_4;
$L__BB2_5:
	setp.eq.s32 	%p5, %r2, 0;
	@%p5 bra 	$L__BB2_13;
	and.b32  	%r11, %r17, 3;
	setp.lt.u32 	%p6, %r2, 4;
	@%p6 bra 	$L__BB2_8;
	ld.global.f64 	%fd51, [%rd3];
	mul.f64 	%fd52, %fd1, %fd51;
	mul.wide.u32 	%rd31, %r29, 8;
	add.s64 	%rd32, %rd2, %rd31;
	ld.global.f64 	%fd53, [%rd32];
	mad.lo.s32 	%r22, %r29, %r16, %r1;
	mul.wide.s32 	%rd33, %r22, 8;
	add.s64 	%rd34, %rd1, %rd33;
	ld.global.f64 	%fd54, [%rd34];
	fma.rn.f64 	%fd55, %fd52, %fd53, %fd54;
	st.global.f64 	[%rd34], %fd55;
	ld.global.f64 	%fd56, [%rd3];
	mul.f64 	%fd57, %fd1, %fd56;
	ld.global.f64 	%fd58, [%rd32+8];
	mul.wide.s32 	%rd35, %r16, 8;
	add.s64 	%rd36, %rd34, %rd35;
	ld.global.f64 	%fd59, [%rd36];
	fma.rn.f64 	%fd60, %fd57, %fd58, %fd59;
	st.global.f64 	[%rd36], %fd60;
	ld.global.f64 	%fd61, [%rd3];
	mul.f64 	%fd62, %fd1, %fd61;
	ld.global.f64 	%fd63, [%rd32+16];
	add.s64 	%rd37, %rd36, %rd35;
	ld.global.f64 	%fd64, [%rd37];
	fma.rn.f64 	%fd65, %fd62, %fd63, %fd64;
	st.global.f64 	[%rd37], %fd65;
	ld.global.f64 	%fd66, [%rd3];
	mul.f64 	%fd67, %fd1, %fd66;
	ld.global.f64 	%fd68, [%rd32+24];
	add.s64 	%rd38, %rd37, %rd35;
	ld.global.f64 	%fd69, [%rd38];
	fma.rn.f64 	%fd70, %fd67, %fd68, %fd69;
	st.global.f64 	[%rd38], %fd70;
	add.s32 	%r29, %r29, 4;
$L__BB2_8:
	setp.eq.s32 	%p7, %r11, 0;
	@%p7 bra 	$L__BB2_13;
	setp.eq.s32 	%p8, %r11, 1;
	@%p8 bra 	$L__BB2_11;
	ld.global.f64 	%fd71, [%rd3];
	mul.f64 	%fd72, %fd1, %fd71;
	mul.wide.u32 	%rd39, %r29, 8;
	add.s64 	%rd40, %rd2, %rd39;
	ld.global.f64 	%fd73, [%rd40];
	mad.lo.s32 	%r23, %r29, %r16, %r1;
	mul.wide.s32 	%rd41, %r23, 8;
	add.s64 	%rd42, %rd1, %rd41;
	ld.global.f64 	%fd74, [%rd42];
	fma.rn.f64 	%fd75, %fd72, %fd73, %fd74;
	st.global.f64 	[%rd42], %fd75;
	ld.global.f64 	%fd76, [%rd3];
	mul.f64 	%fd77, %fd1, %fd76;
	ld.global.f64 	%fd78, [%rd40+8];
	mul.wide.s32 	%rd43, %r16, 8;
	add.s64 	%rd44, %rd42, %rd43;
	ld.global.f64 	%fd79, [%rd44];
	fma.rn.f64 	%fd80, %fd77, %fd78, %fd79;
	st.global.f64 	[%rd44], %fd80;
	add.s32 	%r29, %r29, 2;
$L__BB2_11:
	and.b32  	%r24, %r17, 1;
	setp.eq.b32 	%p9, %r24, 1;
	not.pred 	%p10, %p9;
	@%p10 bra 	$L__BB2_13;
	ld.global.f64 	%fd81, [%rd3];
	mul.f64 	%fd82, %fd1, %fd81;
	mul.wide.u32 	%rd45, %r29, 8;
	add.s64 	%rd46, %rd2, %rd45;
	ld.global.f64 	%fd83, [%rd46];
	mad.lo.s32 	%r25, %r29, %r16, %r1;
	mul.wide.s32 	%rd47, %r25, 8;
	add.s64 	%rd48, %rd1, %rd47;
	ld.global.f64 	%fd84, [%rd48];
	fma.rn.f64 	%fd85, %fd82, %fd83, %fd84;
	st.global.f64 	[%rd48], %fd85;
$L__BB2_13:
	ret;

}


// ===== COMPILED SASS (sm_100) =====

	.target	sm_100

	.elftype	@"ET_EXEC"


//--------------------- .note.nv.tkinfo           --------------------------
	.section	.note.nv.tkinfo,"",@"SHT_NOTE"
	.sectionflags	@"SHF_NOTE_NV_TKINFO"
	.tkinfo
        /*0018*/ 	.word	0x00000002
        /*0030*/ 	.string	""
        /*0030*/ 	.string	"ptxas"
        /*0030*/ 	.string	"Cuda compilation tools, release 13.0, V13.0.88"
        /*0030*/ 	.string	"Build cuda_13.0.r13.0/compiler.36424714_0"
        /*0030*/ 	.string	"-arch sm_100 -m 64 "



//--------------------- .note.nv.cuinfo           --------------------------
	.section	.note.nv.cuinfo,"",@"SHT_NOTE"
	.sectionflags	@"SHF_NOTE_NV_CUINFO"
        /*0018*/ 	.short	0x0002
        /*001a*/ 	.short	0x0064
        /*001c*/ 	.short	0x0082
	.zero		2


//--------------------- .nv.info                  --------------------------
	.section	.nv.info,"",@"SHT_CUDA_INFO"
	.align	4


	//----- nvinfo : EIATTR_REGCOUNT
	.align		4
        /*0000*/ 	.byte	0x04, 0x2f
        /*0002*/ 	.short	(.L_1 - .L_0)
	.align		4
.L_0:
        /*0004*/ 	.word	index@(_Z13forward_layerPdS_S_S_ii)
        /*0008*/ 	.word	0x00000016


	//----- nvinfo : EIATTR_FRAME_SIZE
	.align		4
.L_1:
        /*000c*/ 	.byte	0x04, 0x11
        /*000e*/ 	.short	(.L_3 - .L_2)
	.align		4
.L_2:
        /*0010*/ 	.word	index@($__internal_0_$__cuda_sm20_dblrcp_rn_slowpath_v3)
        /*0014*/ 	.word	0x00000000


	//----- nvinfo : EIATTR_FRAME_SIZE
	.align		4
.L_3:
        /*0018*/ 	.byte	0x04, 0x11
        /*001a*/ 	.short	(.L_5 - .L_4)
	.align		4
.L_4:
        /*001c*/ 	.word	index@(_Z13forward_layerPdS_S_S_ii)
        /*0020*/ 	.word	0x00000000


	//----- nvinfo : EIATTR_REGCOUNT
	.align		4
.L_5:
        /*0024*/ 	.byte	0x04, 0x2f
        /*0026*/ 	.short	(.L_7 - .L_6)
	.align		4
.L_6:
        /*0028*/ 	.word	index@(_Z21backward_layer_hiddenPdS_S_S_S_S_S_iiid)
        /*002c*/ 	.word	0x00000020


	//----- nvinfo : EIATTR_FRAME_SIZE
	.align		4
.L_7:
        /*0030*/ 	.byte	0x04, 0x11
        /*0032*/ 	.short	(.L_9 - .L_8)
	.align		4
.L_8:
        /*0034*/ 	.word	index@(_Z21backward_layer_hiddenPdS_S_S_S_S_S_iiid)
        /*0038*/ 	.word	0x00000000


	//----- nvinfo : EIATTR_REGCOUNT
	.align		4
.L_9:
        /*003c*/ 	.byte	0x04, 0x2f
        /*003e*/ 	.short	(.L_11 - .L_10)
	.align		4
.L_10:
        /*0040*/ 	.word	index@(_Z21backward_layer_outputPdS_S_S_S_S_iid)
        /*0044*/ 	.word	0x0000001c


	//----- nvinfo : EIATTR_FRAME_SIZE
	.align		4
.L_11:
        /*0048*/ 	.byte	0x04, 0x11
        /*004a*/ 	.short	(.L_13 - .L_12)
	.align		4
.L_12:
        /*004c*/ 	.word	index@(_Z21backward_layer_outputPdS_S_S_S_S_iid)
        /*0050*/ 	.word	0x00000000


	//----- nvinfo : EIATTR_MIN_STACK_SIZE
	.align		4
.L_13:
        /*0054*/ 	.byte	0x04, 0x12
        /*0056*/ 	.short	(.L_15 - .L_14)
	.align		4
.L_14:
        /*0058*/ 	.word	index@(_Z21backward_layer_outputPdS_S_S_S_S_iid)
        /*005c*/ 	.word	0x00000000


	//----- nvinfo : EIATTR_MIN_STACK_SIZE
	.align		4
.L_15:
        /*0060*/ 	.byte	0x04, 0x12
        /*0062*/ 	.short	(.L_17 - .L_16)
	.align		4
.L_16:
        /*0064*/ 	.word	index@(_Z21backward_layer_hiddenPdS_S_S_S_S_S_iiid)
        /*0068*/ 	.word	0x00000000


	//----- nvinfo : EIATTR_MIN_STACK_SIZE
	.align		4
.L_17:
        /*006c*/ 	.byte	0x04, 0x12
        /*006e*/ 	.short	(.L_19 - .L_18)
	.align		4
.L_18:
        /*0070*/ 	.word	index@(_Z13forward_layerPdS_S_S_ii)
        /*0074*/ 	.word	0x00000000
.L_19:


//--------------------- .nv.compat                --------------------------
	.section	.nv.compat,"",@"SHT_CUDA_COMPAT_INFO"
	.align	4
        /*0000*/ 	.byte	0x02, 0x09, 0x00, 0x00, 0x02, 0x02, 0x01, 0x00, 0x02, 0x05, 0x05, 0x00, 0x03, 0x07, 0x01, 0x01
        /*0010*/ 	.byte	0x02, 0x03, 0x00, 0x00, 0x02, 0x06, 0x01, 0x00, 0x04, 0x0b, 0x08, 0x00, 0x01, 0x00, 0x00, 0x00
        /*0020*/ 	.byte	0x00, 0x00, 0x00, 0x00


//--------------------- .nv.info._Z21backward_layer_outputPdS_S_S_S_S_iid --------------------------
	.section	.nv.info._Z21backward_layer_outputPdS_S_S_S_S_iid,"",@"SHT_CUDA_INFO"
	.sectionflags	@""
	.align	4


	//----- nvinfo : EIATTR_CUDA_API_VERSION
	.align		4
        /*0000*/ 	.byte	0x04, 0x37
        /*0002*/ 	.short	(.L_21 - .L_20)
.L_20:
        /*0004*/ 	.word	0x00000082


	//----- nvinfo : EIATTR_KPARAM_INFO
	.align		4
.L_21:
        /*0008*/ 	.byte	0x04, 0x17
        /*000a*/ 	.short	(.L_23 - .L_22)
.L_22:
        /*000c*/ 	.word	0x00000000
        /*0010*/ 	.short	0x0008
        /*0012*/ 	.short	0x0038
        /*0014*/ 	.byte	0x00, 0xf0, 0x21, 0x00


	//----- nvinfo : EIATTR_KPARAM_INFO
	.align		4
.L_23:
        /*0018*/ 	.byte	0x04, 0x17
        /*001a*/ 	.short	(.L_25 - .L_24)
.L_24:
        /*001c*/ 	.word	0x00000000
        /*0020*/ 	.short	0x0007
        /*0022*/ 	.short	0x0034
        /*0024*/ 	.byte	0x00, 0xf0, 0x11, 0x00


	//----- nvinfo : EIATTR_KPARAM_INFO
	.align		4
.L_25:
        /*0028*/ 	.byte	0x04, 0x17
        /*002a*/ 	.short	(.L_27 - .L_26)
.L_26:
        /*002c*/ 	.word	0x00000000
        /*0030*/ 	.short	0x0006
        /*0032*/ 	.short	0x0030
        /*0034*/ 	.byte	0x00, 0xf0, 0x11, 0x00


	//----- nvinfo : EIATTR_KPARAM_INFO
	.align		4
.L_27:
        /*0038*/ 	.byte	0x04, 0x17
        /*003a*/ 	.short	(.L_29 - .L_28)
.L_28:
        /*003c*/ 	.word	0x00000000
        /*0040*/ 	.short	0x0005
        /*0042*/ 	.short	0x0028
        /*0044*/ 	.byte	0x00, 0xf5, 0x21, 0x00


	//----- nvinfo : EIATTR_KPARAM_INFO
	.align		4
.L_29:
        /*0048*/ 	.byte	0x04, 0x17
        /*004a*/ 	.short	(.L_31 - .L_30)
.L_30:
        /*004c*/ 	.word	0x00000000
        /*0050*/ 	.short	0x0004
        /*0052*/ 	.short	0x0020
        /*0054*/ 	.byte	0x00, 0xf5, 0x21, 0x00


	//----- nvinfo : EIATTR_KPARAM_INFO
	.align		4
.L_31:
        /*0058*/ 	.byte	0x04, 0x17
        /*005a*/ 	.short	(.L_33 - .L_32)
.L_32:
        /*005c*/ 	.word	0x00000000
        /*0060*/ 	.short	0x0003
        /*0062*/ 	.short	0x0018
        /*0064*/ 	.byte	0x00, 0xf5, 0x21, 0x00


	//----- nvinfo : EIATTR_KPARAM_INFO
	.align		4
.L_33:
        /*0068*/ 	.byte	0x04, 0x17
        /*006a*/ 	.short	(.L_35 - .L_34)
.L_34:
        /*006c*/ 	.word	0x00000000
        /*0070*/ 	.short	0x0002
        /*0072*/ 	.short	0x0010
        /*0074*/ 	.byte	0x00, 0xf5, 0x21, 0x00


	//----- nvinfo : EIATTR_KPARAM_INFO
	.align		4
.L_35:
        /*0078*/ 	.byte	0x04, 0x17
        /*007a*/ 	.short	(.L_37 - .L_36)
.L_36:
        /*007c*/ 	.word	0x00000000
        /*0080*/ 	.short	0x0001
        /*0082*/ 	.short	0x0008
        /*0084*/ 	.byte	0x00, 0xf5, 0x21, 0x00


	//----- nvinfo : EIATTR_KPARAM_INFO
	.align		4
.L_37:
        /*0088*/ 	.byte	0x04, 0x17
        /*008a*/ 	.short	(.L_39 - .L_38)
.L_38:
        /*008c*/ 	.word	0x00000000
        /*0090*/ 	.short	0x0000
        /*0092*/ 	.short	0x0000
        /*0094*/ 	.byte	0x00, 0xf5, 0x21, 0x00


	//----- nvinfo : EIATTR_SPARSE_MMA_MASK
	.align		4
.L_39:
        /*0098*/ 	.byte	0x03, 0x50
        /*009a*/ 	.short	0x0000


	//----- nvinfo : EIATTR_MAXREG_COUNT
	.align		4
        /*009c*/ 	.byte	0x03, 0x1b
        /*009e*/ 	.short	0x00ff


	//----- nvinfo : EIATTR_MERCURY_ISA_VERSION
	.align		4
        /*00a0*/ 	.byte	0x03, 0x5f
        /*00a2*/ 	.short	0x0101


	//----- nvinfo : EIATTR_VRC_CTA_INIT_COUNT
	.align		4
        /*00a4*/ 	.byte	0x02, 0x4a
	.zero		1
	.zero		1


	//----- nvinfo : EIATTR_EXIT_INSTR_OFFSETS
	.align		4
        /*00a8*/ 	.byte	0x04, 0x1c
        /*00aa*/ 	.short	(.L_41 - .L_40)


	//   ....[0]....
.L_40:
        /*00ac*/ 	.word	0x00000070


	//   ....[1]....
        /*00b0*/ 	.word	0x000001e0


	//   ....[2]....
        /*00b4*/ 	.word	0x000006b0


	//   ....[3]....
        /*00b8*/ 	.word	0x00000910


	//   ....[4]....
        /*00bc*/ 	.word	0x00000a90


	//   ....[5]....
        /*00c0*/ 	.word	0x00000b50


	//----- nvinfo : EIATTR_CBANK_PARAM_SIZE
	.align		4
.L_41:
        /*00c4*/ 	.byte	0x03, 0x19
        /*00c6*/ 	.short	0x0040


	//----- nvinfo : EIATTR_PARAM_CBANK
	.align		4
        /*00c8*/ 	.byte	0x04, 0x0a
        /*00ca*/ 	.short	(.L_43 - .L_42)
	.align		4
.L_42:
        /*00cc*/ 	.word	index@(.nv.constant0._Z21backward_layer_outputPdS_S_S_S_S_iid)
        /*00d0*/ 	.short	0x0380
        /*00d2*/ 	.short	0x0040


	//----- nvinfo : EIATTR_SW_WAR
	.align		4
.L_43:
        /*00d4*/ 	.byte	0x04, 0x36
        /*00d6*/ 	.short	(.L_45 - .L_44)
.L_44:
        /*00d8*/ 	.word	0x00000008
.L_45:


//--------------------- .nv.info._Z21backward_layer_hiddenPdS_S_S_S_S_S_iiid --------------------------
	.section	.nv.info._Z21backward_layer_hiddenPdS_S_S_S_S_S_iiid,"",@"SHT_CUDA_INFO"
	.sectionflags	@""
	.align	4


	//----- nvinfo : EIATTR_CUDA_API_VERSION
	.align		4
        /*0000*/ 	.byte	0x04, 0x37
        /*0002*/ 	.short	(.L_47 - .L_46)
.L_46:
        /*0004*/ 	.word	0x00000082


	//----- nvinfo : EIATTR_KPARAM_INFO
	.align		4
.L_47:
        /*0008*/ 	.byte	0x04, 0x17
        /*000a*/ 	.short	(.L_49 - .L_48)
.L_48:
        /*000c*/ 	.word	0x00000000
        /*0010*/ 	.short	0x000a
        /*0012*/ 	.short	0x0048
        /*0014*/ 	.byte	0x00, 0xf0, 0x21, 0x00


	//----- nvinfo : EIATTR_KPARAM_INFO
	.align		4
.L_49:
        /*0018*/ 	.byte	0x04, 0x17
        /*001a*/ 	.short	(.L_51 - .L_50)
.L_50:
        /*001c*/ 	.word	0x00000000
        /*0020*/ 	.short	0x0009
        /*0022*/ 	.short	0x0040
        /*0024*/ 	.byte	0x00, 0xf0, 0x11, 0x00


	//----- nvinfo : EIATTR_KPARAM_INFO
	.align		4
.L_51:
        /*0028*/ 	.byte	0x04, 0x17
        /*002a*/ 	.short	(.L_53 - .L_52)
.L_52:
        /*002c*/ 	.word	0x00000000
        /*0030*/ 	.short	0x0008
        /*0032*/ 	.short	0x003c
        /*0034*/ 	.byte	0x00, 0xf0, 0x11, 0x00


	//----- nvinfo : EIATTR_KPARAM_INFO
	.align		4
.L_53:
        /*0038*/ 	.byte	0x04, 0x17
        /*003a*/ 	.short	(.L_55 - .L_54)
.L_54:
        /*003c*/ 	.word	0x00000000
        /*0040*/ 	.short	0x0007
        /*0042*/ 	.short	0x0038
        /*0044*/ 	.byte	0x00, 0xf0, 0x11, 0x00


	//----- nvinfo : EIATTR_KPARAM_INFO
	.align		4
.L_55:
        /*0048*/ 	.byte	0x04, 0x17
        /*004a*/ 	.short	(.L_57 - .L_56)
.L_56:
        /*004c*/ 	.word	0x00000000
        /*0050*/ 	.short	0x0006
        /*0052*/ 	.short	0x0030
        /*0054*/ 	.byte	0x00, 0xf5, 0x21, 0x00


	//----- nvinfo : EIATTR_KPARAM_INFO
	.align		4
.L_57:
        /*0058*/ 	.byte	0x04, 0x17
        /*005a*/ 	.short	(.L_59 - .L_58)
.L_58:
        /*005c*/ 	.word	0x00000000
        /*0060*/ 	.short	0x0005
        /*0062*/ 	.short	0x0028
        /*0064*/ 	.byte	0x00, 0xf5, 0x21, 0x00


	//----- nvinfo : EIATTR_KPARAM_INFO
	.align		4
.L_59:
        /*0068*/ 	.byte	0x04, 0x17
        /*006a*/ 	.short	(.L_61 - .L_60)
.L_60:
        /*006c*/ 	.word	0x00000000
        /*0070*/ 	.short	0x0004
        /*0072*/ 	.short	0x0020
        /*0074*/ 	.byte	0x00, 0xf5, 0x21, 0x00


	//----- nvinfo : EIATTR_KPARAM_INFO
	.align		4
.L_61:
        /*0078*/ 	.byte	0x04, 0x17
        /*007a*/ 	.short	(.L_63 - .L_62)
.L_62:
        /*007c*/ 	.word	0x00000000
        /*0080*/ 	.short	0x0003
        /*0082*/ 	.short	0x0018
        /*0084*/ 	.byte	0x00, 0xf5, 0x21, 0x00


	//----- nvinfo : EIATTR_KPARAM_INFO
	.align		4
.L_63:
        /*0088*/ 	.byte	0x04, 0x17
        /*008a*/ 	.short	(.L_65 - .L_64)
.L_64:
        /*008c*/ 	.word	0x00000000
        /*0090*/ 	.short	0x0002
        /*0092*/ 	.short	0x0010
        /*0094*/ 	.byte	0x00, 0xf5, 0x21, 0x00


	//----- nvinfo : EIATTR_KPARAM_INFO
	.align		4
.L_65:
        /*0098*/ 	.byte	0x04, 0x17
        /*009a*/ 	.short	(.L_67 - .L_66)
.L_66:
        /*009c*/ 	.word	0x00000000
        /*00a0*/ 	.short	0x0001
        /*00a2*/ 	.short	0x0008
        /*00a4*/ 	.byte	0x00, 0xf5, 0x21, 0x00


	//----- nvinfo : EIATTR_KPARAM_INFO
	.align		4
.L_67:
        /*00a8*/ 	.byte	0x04, 0x17
        /*00aa*/ 	.short	(.L_69 - .L_68)
.L_68:
        /*00ac*/ 	.word	0x00000000
        /*00b0*/ 	.short	0x0000
        /*00b2*/ 	.short	0x0000
        /*00b4*/ 	.byte	0x00, 0xf5, 0x21, 0x00


	//----- nvinfo : EIATTR_SPARSE_MMA_MASK
	.align		4
.L_69:
        /*00b8*/ 	.byte	0x03, 0x50
        /*00ba*/ 	.short	0x0000


	//----- nvinfo : EIATTR_MAXREG_COUNT
	.align		4
        /*00bc*/ 	.byte	0x03, 0x1b
        /*00be*/ 	.short	0x00ff


	//----- nvinfo : EIATTR_MERCURY_ISA_VERSION
	.align		4
        /*00c0*/ 	.byte	0x03, 0x5f
        /*00c2*/ 	.short	0x0101


	//----- nvinfo : EIATTR_VRC_CTA_INIT_COUNT
	.align		4
        /*00c4*/ 	.byte	0x02, 0x4a
	.zero		1
	.zero		1


	//----- nvinfo : EIATTR_EXIT_INSTR_OFFSETS
	.align		4
        /*00c8*/ 	.byte	0x04, 0x1c
        /*00ca*/ 	.short	(.L_71 - .L_70)


	//   ....[0]....
.L_70:
        /*00cc*/ 	.word	0x00000070


	//   ....[1]....
        /*00d0*/ 	.word	0x00000b70


	//   ....[2]....
        /*00d4*/ 	.word	0x00001040


	//   ....[3]....
        /*00d8*/ 	.word	0x000012a0


	//   ....[4]....
        /*00dc*/ 	.word	0x00001420


	//   ....[5]....
        /*00e0*/ 	.word	0x000014e0


	//----- nvinfo : EIATTR_CBANK_PARAM_SIZE
	.align		4
.L_71:
        /*00e4*/ 	.byte	0x03, 0x19
        /*00e6*/ 	.short	0x0050


	//----- nvinfo : EIATTR_PARAM_CBANK
	.align		4
        /*00e8*/ 	.byte	0x04, 0x0a
        /*00ea*/ 	.short	(.L_73 - .L_72)
	.align		4
.L_72:
        /*00ec*/ 	.word	index@(.nv.constant0._Z21backward_layer_hiddenPdS_S_S_S_S_S_iiid)
        /*00f0*/ 	.short	0x0380
        /*00f2*/ 	.short	0x0050


	//----- nvinfo : EIATTR_SW_WAR
	.align		4
.L_73:
        /*00f4*/ 	.byte	0x04, 0x36
        /*00f6*/ 	.short	(.L_75 - .L_74)
.L_74:
        /*00f8*/ 	.word	0x00000008
.L_75:


//--------------------- .nv.info._Z13forward_layerPdS_S_S_ii --------------------------
	.section	.nv.info._Z13forward_layerPdS_S_S_ii,"",@"SHT_CUDA_INFO"
	.sectionflags	@""
	.align	4


	//----- nvinfo : EIATTR_CUDA_API_VERSION
	.align		4
        /*0000*/ 	.byte	0x04, 0x37
        /*0002*/ 	.short	(.L_77 - .L_76)
.L_76:
        /*0004*/ 	.word	0x00000082


	//----- nvinfo : EIATTR_KPARAM_INFO
	.align		4
.L_77:
        /*0008*/ 	.byte	0x04, 0x17
        /*000a*/ 	.short	(.L_79 - .L_78)
.L_78:
        /*000c*/ 	.word	0x00000000
        /*0010*/ 	.short	0x0005
        /*0012*/ 	.short	0x0024
        /*0014*/ 	.byte	0x00, 0xf0, 0x11, 0x00


	//----- nvinfo : EIATTR_KPARAM_INFO
	.align		4
.L_79:
        /*0018*/ 	.byte	0x04, 0x17
        /*001a*/ 	.short	(.L_81 - .L_80)
.L_80:
        /*001c*/ 	.word	0x00000000
        /*0020*/ 	.short	0x0004
        /*0022*/ 	.short	0x0020
        /*0024*/ 	.byte	0x00, 0xf0, 0x11, 0x00


	//----- nvinfo : EIATTR_KPARAM_INFO
	.align		4
.L_81:
        /*0028*/ 	.byte	0x04, 0x17
        /*002a*/ 	.short	(.L_83 - .L_82)
.L_82:
        /*002c*/ 	.word	0x00000000
        /*0030*/ 	.short	0x0003
        /*0032*/ 	.short	0x0018
        /*0034*/ 	.byte	0x00, 0xf5, 0x21, 0x00


	//----- nvinfo : EIATTR_KPARAM_INFO
	.align		4
.L_83:
        /*0038*/ 	.byte	0x04, 0x17
        /*003a*/ 	.short	(.L_85 - .L_84)
.L_84:
        /*003c*/ 	.word	0x00000000
        /*0040*/ 	.short	0x0002
        /*0042*/ 	.short	0x0010
        /*0044*/ 	.byte	0x00, 0xf5, 0x21, 0x00


	//----- nvinfo : EIATTR_KPARAM_INFO
	.align		4
.L_85:
        /*0048*/ 	.byte	0x04, 0x17
        /*004a*/ 	.short	(.L_87 - .L_86)
.L_86:
        /*004c*/ 	.word	0x00000000
        /*0050*/ 	.short	0x0001
        /*0052*/ 	.short	0x0008
        /*0054*/ 	.byte	0x00, 0xf5, 0x21, 0x00


	//----- nvinfo : EIATTR_KPARAM_INFO
	.align		4
.L_87:
        /*0058*/ 	.byte	0x04, 0x17
        /*005a*/ 	.short	(.L_89 - .L_88)
.L_88:
        /*005c*/ 	.word	0x00000000
        /*0060*/ 	.short	0x0000
        /*0062*/ 	.short	0x0000
        /*0064*/ 	.byte	0x00, 0xf5, 0x21, 0x00


	//----- nvinfo : EIATTR_SPARSE_MMA_MASK
	.align		4
.L_89:
        /*0068*/ 	.byte	0x03, 0x50
        /*006a*/ 	.short	0x0000


	//----- nvinfo : EIATTR_MAXREG_COUNT
	.align		4
        /*006c*/ 	.byte	0x03, 0x1b
        /*006e*/ 	.short	0x00ff


	//----- nvinfo : EIATTR_MERCURY_ISA_VERSION
	.align		4
        /*0070*/ 	.byte	0x03, 0x5f
        /*0072*/ 	.short	0x0101


	//----- nvinfo : EIATTR_VRC_CTA_INIT_COUNT
	.align		4
        /*0074*/ 	.byte	0x02, 0x4a
	.zero		1
	.zero		1


	//----- nvinfo : EIATTR_EXIT_INSTR_OFFSETS
	.align		4
        /*0078*/ 	.byte	0x04, 0x1c
        /*007a*/ 	.short	(.L_91 - .L_90)


	//   ....[0]....
.L_90:
        /*007c*/ 	.word	0x00000070


	//   ....[1]....
        /*0080*/ 	.word	0x00001170


	//----- nvinfo : EIATTR_CRS_STACK_SIZE
	.align		4
.L_91:
        /*0084*/ 	.byte	0x04, 0x1e
        /*0086*/ 	.short	(.L_93 - .L_92)
.L_92:
        /*0088*/ 	.word	0x00000000


	//----- nvinfo : EIATTR_CBANK_PARAM_SIZE
	.align		4
.L_93:
        /*008c*/ 	.byte	0x03, 0x19
        /*008e*/ 	.short	0x0028


	//----- nvinfo : EIATTR_PARAM_CBANK
	.align		4
        /*0090*/ 	.byte	0x04, 0x0a
        /*0092*/ 	.short	(.L_95 - .L_94)
	.align		4
.L_94:
        /*0094*/ 	.word	index@(.nv.constant0._Z13forward_layerPdS_S_S_ii)
        /*0098*/ 	.short	0x0380
        /*009a*/ 	.short	0x0028


	//----- nvinfo : EIATTR_SW_WAR
	.align		4
.L_95:
        /*009c*/ 	.byte	0x04, 0x36
        /*009e*/ 	.short	(.L_97 - .L_96)
.L_96:
        /*00a0*/ 	.word	0x00000008
.L_97:


//--------------------- .nv.callgraph             --------------------------
	.section	.nv.callgraph,"",@"SHT_CUDA_CALLGRAPH"
	.align	4
	.sectionentsize	8
	.align		4
        /*0000*/ 	.word	0x00000000
	.align		4
        /*0004*/ 	.word	0xffffffff
	.align		4
        /*0008*/ 	.word	0x00000000
	.align		4
        /*000c*/ 	.word	0xfffffffe
	.align		4
        /*0010*/ 	.word	0x00000000
	.align		4
        /*0014*/ 	.word	0xfffffffd
	.align		4
        /*0018*/ 	.word	0x00000000
	.align		4
        /*001c*/ 	.word	0xfffffffc


//--------------------- .text._Z21backward_layer_outputPdS_S_S_S_S_iid --------------------------
	.section	.text._Z21backward_layer_outputPdS_S_S_S_S_iid,"ax",@progbits
	.align	128
        .global         _Z21backward_layer_outputPdS_S_S_S_S_iid
        .type           _Z21backward_layer_outputPdS_S_S_S_S_iid,@function
        .size           _Z21backward_layer_outputPdS_S_S_S_S_iid,(.L_x_32 - _Z21backward_layer_outputPdS_S_S_S_S_iid)
        .other          _Z21backward_layer_outputPdS_S_S_S_S_iid,@"STO_CUDA_ENTRY STV_DEFAULT"
_Z21backward_layer_outputPdS_S_S_S_S_iid:
.text._Z21backward_layer_outputPdS_S_S_S_S_iid:
[----:B------:R-:W-:Y:S01]  /*0000*/  LDC R1, c[0x0][0x37c] ;  /* 0x0000df00ff017b82 */ /* 0x000fe20000000800 */
[----:B------:R-:W0:Y:S07]  /*0010*/  S2R R2, SR_TID.X ;  /* 0x0000000000027919 */ /* 0x000e2e0000002100 */
[----:B------:R-:W0:Y:S08]  /*0020*/  S2UR UR4, SR_CTAID.X ;  /* 0x00000000000479c3 */ /* 0x000e300000002500 */
[----:B------:R-:W0:Y:S08]  /*0030*/  LDC R7, c[0x0][0x360] ;  /* 0x0000d800ff077b82 */ /* 0x000e300000000800 */
[----:B------:R-:W1:Y:S01]  /*0040*/  LDC R0, c[0x0][0x3b0] ;  /* 0x0000ec00ff007b82 */ /* 0x000e620000000800 */
[----:B0-----:R-:W-:-:S05]  /*0050*/  IMAD R7, R7, UR4, R2 ;  /* 0x0000000407077c24 */ /* 0x001fca000f8e0202 */
[----:B-1----:R-:W-:-:S13]  /*0060*/  ISETP.GE.AND P0, PT, R7, R0, PT ;  /* 0x000000000700720c */ /* 0x002fda0003f06270 */
[----:B------:R-:W-:Y:S05]  /*0070*/  @P0 EXIT ;  /* 0x000000000000094d */ /* 0x000fea0003800000 */
[----:B------:R-:W0:Y:S01]  /*0080*/  LDC.64 R8, c[0x0][0x380] ;  /* 0x0000e000ff087b82 */ /* 0x000e220000000a00 */
[----:B------:R-:W1:Y:S01]  /*0090*/  LDCU.64 UR6, c[0x0][0x358] ;  /* 0x00006b00ff0677ac */ /* 0x000e620008000a00 */
[----:B------:R-:W2:Y:S06]  /*00a0*/  LDCU.64 UR8, c[0x0][0x3b8] ;  /* 0x00007700ff0877ac */ /* 0x000eac0008000a00 */
[----:B------:R-:W3:Y:S08]  /*00b0*/  LDC.64 R4, c[0x0][0x388] ;  /* 0x0000e200ff047b82 */ /* 0x000ef00000000a00 */
[----:B------:R-:W4:Y:S01]  /*00c0*/  LDC.64 R12, c[0x0][0x3a8] ;  /* 0x0000ea00ff0c7b82 */ /* 0x000f220000000a00 */
[----:B0-----:R-:W-:-:S07]  /*00d0*/  IMAD.WIDE R8, R7, 0x8, R8 ;  /* 0x0000000807087825 */ /* 0x001fce00078e0208 */
[----:B------:R-:W0:Y:S01]  /*00e0*/  LDC.64 R14, c[0x0][0x3a0] ;  /* 0x0000e800ff0e7b82 */ /* 0x000e220000000a00 */
[----:B-1----:R-:W5:Y:S01]  /*00f0*/  LDG.E.64 R8, desc[UR6][R8.64] ;  /* 0x0000000608087981 */ /* 0x002f62000c1e1b00 */
[----:B---3--:R-:W-:-:S06]  /*0100*/  IMAD.WIDE R4, R7, 0x8, R4 ;  /* 0x0000000807047825 */ /* 0x008fcc00078e0204 */
[----:B------:R-:W1:Y:S01]  /*0110*/  LDC R6, c[0x0][0x3b4] ;  /* 0x0000ed00ff067b82 */ /* 0x000e620000000800 */
[----:B------:R-:W3:Y:S01]  /*0120*/  LDG.E.64 R4, desc[UR6][R4.64] ;  /* 0x0000000604047981 */ /* 0x000ee2000c1e1b00 */
[----:B-----5:R-:W-:Y:S02]  /*0130*/  DADD R10, -R8, 1 ;  /* 0x3ff00000080a7429 */ /* 0x020fe40000000100 */
[----:B---3--:R-:W-:-:S06]  /*0140*/  DADD R2, R4, -R8 ;  /* 0x0000000004027229 */ /* 0x008fcc0000000808 */
[----:B------:R-:W-:-:S08]  /*0150*/  DMUL R10, R8, R10 ;  /* 0x0000000a080a7228 */ /* 0x000fd00000000000 */
[----:B------:R-:W-:Y:S01]  /*0160*/  DMUL R10, R2, R10 ;  /* 0x0000000a020a7228 */ /* 0x000fe20000000000 */
[----:B----4-:R-:W-:-:S04]  /*0170*/  IMAD.WIDE R2, R7, 0x8, R12 ;  /* 0x0000000807027825 */ /* 0x010fc800078e020c */
[----:B0-----:R-:W-:Y:S02]  /*0180*/  IMAD.WIDE R12, R7, 0x8, R14 ;  /* 0x00000008070c7825 */ /* 0x001fe400078e020e */
[----:B------:R0:W-:Y:S04]  /*0190*/  STG.E.64 desc[UR6][R2.64], R10 ;  /* 0x0000000a02007986 */ /* 0x0001e8000c101b06 */
[----:B------:R-:W2:Y:S01]  /*01a0*/  LDG.E.64 R8, desc[UR6][R12.64] ;  /* 0x000000060c087981 */ /* 0x000ea2000c1e1b00 */
[----:B-1----:R-:W-:Y:S01]  /*01b0*/  ISETP.GE.AND P0, PT, R6, 0x1, PT ;  /* 0x000000010600780c */ /* 0x002fe20003f06270 */
[----:B--2---:R-:W-:-:S07]  /*01c0*/  DFMA R8, R10, UR8, R8 ;  /* 0x000000080a087c2b */ /* 0x004fce0008000008 */
[----:B------:R0:W-:Y:S05]  /*01d0*/  STG.E.64 desc[UR6][R12.64], R8 ;  /* 0x000000080c007986 */ /* 0x0001ea000c101b06 */
[----:B------:R-:W-:Y:S05]  /*01e0*/  @!P0 EXIT ;  /* 0x000000000000894d */ /* 0x000fea0003800000 */
[C---:B------:R-:W-:Y:S02]  /*01f0*/  ISETP.GE.U32.AND P1, PT, R6.reuse, 0x8, PT ;  /* 0x000000080600780c */ /* 0x040fe40003f26070 */
[----:B0-----:R-:W-:Y:S02]  /*0200*/  LOP3.LUT R11, R6, 0x7, RZ, 0xc0, !PT ;  /* 0x00000007060b7812 */ /* 0x001fe400078ec0ff */
[----:B------:R-:W-:Y:S02]  /*0210*/  MOV R8, RZ ;  /* 0x000000ff00087202 */ /* 0x000fe40000000f00 */
[----:B------:R-:W-:-:S07]  /*0220*/  ISETP.NE.AND P0, PT, R11, RZ, PT ;  /* 0x000000ff0b00720c */ /* 0x000fce0003f05270 */
[----:B------:R-:W-:Y:S06]  /*0230*/  @!P1 BRA `(.L_x_0) ;  /* 0x00000004001c9947 */ /* 0x000fec0003800000 */
[----:B------:R-:W0:Y:S01]  /*0240*/  LDCU.64 UR4, c[0x0][0x390] ;  /* 0x00007200ff0477ac */ /* 0x000e220008000a00 */
[----:B------:R-:W-:Y:S02]  /*0250*/  LOP3.LUT R8, R6, 0x7ffffff8, RZ, 0xc0, !PT ;  /* 0x7ffffff806087812 */ /* 0x000fe400078ec0ff */
[----:B------:R-:W-:Y:S02]  /*0260*/  MOV R9, R7 ;  /* 0x0000000700097202 */ /* 0x000fe40000000f00 */
[----:B------:R-:W-:Y:S01]  /*0270*/  IADD3 R10, PT, PT, -R8, RZ, RZ ;  /* 0x000000ff080a7210 */ /* 0x000fe20007ffe1ff */
[----:B0-----:R-:W-:-:S04]  /*0280*/  UIADD3 UR4, UP0, UPT, UR4, 0x20, URZ ;  /* 0x0000002004047890 */ /* 0x001fc8000ff1e0ff */
[----:B------:R-:W-:Y:S02]  /*0290*/  UIADD3.X UR5, UPT, UPT, URZ, UR5, URZ, UP0, !UPT ;  /* 0x00000005ff057290 */ /* 0x000fe400087fe4ff */
[----:B------:R-:W-:-:S04]  /*02a0*/  MOV R4, UR4 ;  /* 0x0000000400047c02 */ /* 0x000fc80008000f00 */
[----:B------:R-:W-:-:S07]  /*02b0*/  MOV R5, UR5 ;  /* 0x0000000500057c02 */ /* 0x000fce0008000f00 */
.L_x_1:
[----:B0-----:R-:W0:Y:S01]  /*02c0*/  LDC.64 R12, c[0x0][0x398] ;  /* 0x0000e600ff0c7b82 */ /* 0x001e220000000a00 */
[----:B------:R-:W2:Y:S04]  /*02d0*/  LDG.E.64 R14, desc[UR6][R2.64] ;  /* 0x00000006020e7981 */ /* 0x000ea8000c1e1b00 */
[----:B------:R-:W3:Y:S01]  /*02e0*/  LDG.E.64 R16, desc[UR6][R4.64+-0x20] ;  /* 0xffffe00604107981 */ /* 0x000ee2000c1e1b00 */
[----:B0-----:R-:W-:-:S05]  /*02f0*/  IMAD.WIDE R12, R9, 0x8, R12 ;  /* 0x00000008090c7825 */ /* 0x001fca00078e020c */
[----:B------:R-:W3:Y:S01]  /*0300*/  LDG.E.64 R18, desc[UR6][R12.64] ;  /* 0x000000060c127981 */ /* 0x000ee2000c1e1b00 */
[----:B--2---:R-:W-:-:S08]  /*0310*/  DMUL R14, R14, UR8 ;  /* 0x000000080e0e7c28 */ /* 0x004fd00008000000 */
[----:B---3--:R-:W-:Y:S01]  /*0320*/  DFMA R18, R14, R16, R18 ;  /* 0x000000100e12722b */ /* 0x008fe20000000012 */
[----:B------:R-:W-:-:S06]  /*0330*/  IMAD.WIDE R14, R0, 0x8, R12 ;  /* 0x00000008000e7825 */ /* 0x000fcc00078e020c */
[----:B------:R0:W-:Y:S04]  /*0340*/  STG.E.64 desc[UR6][R12.64], R18 ;  /* 0x000000120c007986 */ /* 0x0001e8000c101b06 */
[----:B------:R-:W2:Y:S04]  /*0350*/  LDG.E.64 R16, desc[UR6][R2.64] ;  /* 0x0000000602107981 */ /* 0x000ea8000c1e1b00 */
[----:B------:R-:W3:Y:S04]  /*0360*/  LDG.E.64 R20, desc[UR6][R4.64+-0x18] ;  /* 0xffffe80604147981 */ /* 0x000ee8000c1e1b00 */
[----:B------:R-:W3:Y:S01]  /*0370*/  LDG.E.64 R22, desc[UR6][R14.64] ;  /* 0x000000060e167981 */ /* 0x000ee2000c1e1b00 */
[----:B--2---:R-:W-:-:S08]  /*0380*/  DMUL R16, R16, UR8 ;  /* 0x0000000810107c28 */ /* 0x004fd00008000000 */
[----:B---3--:R-:W-:Y:S01]  /*0390*/  DFMA R20, R16, R20, R22 ;  /* 0x000000141014722b */ /* 0x008fe20000000016 */
[----:B------:R-:W-:-:S06]  /*03a0*/  IMAD.WIDE R16, R0, 0x8, R14 ;  /* 0x0000000800107825 */ /* 0x000fcc00078e020e */
[----:B------:R1:W-:Y:S04]  /*03b0*/  STG.E.64 desc[UR6][R14.64], R20 ;  /* 0x000000140e007986 */ /* 0x0003e8000c101b06 */
[----:B------:R-:W2:Y:S04]  /*03c0*/  LDG.E.64 R22, desc[UR6][R2.64] ;  /* 0x0000000602167981 */ /* 0x000ea8000c1e1b00 */
[----:B------:R-:W3:Y:S04]  /*03d0*/  LDG.E.64 R24, desc[UR6][R4.64+-0x10] ;  /* 0xfffff00604187981 */ /* 0x000ee8000c1e1b00 */
[----:B0-----:R-:W3:Y:S01]  /*03e0*/  LDG.E.64 R12, desc[UR6][R16.64] ;  /* 0x00000006100c7981 */ /* 0x001ee2000c1e1b00 */
[----:B--2---:R-:W-:-:S08]  /*03f0*/  DMUL R22, R22, UR8 ;  /* 0x0000000816167c28 */ /* 0x004fd00008000000 */
[----:B---3--:R-:W-:Y:S01]  /*0400*/  DFMA R22, R22, R24, R12 ;  /* 0x000000181616722b */ /* 0x008fe2000000000c */
[----:B------:R-:W-:-:S06]  /*0410*/  IMAD.WIDE R12, R0, 0x8, R16 ;  /* 0x00000008000c7825 */ /* 0x000fcc00078e0210 */
[----:B------:R0:W-:Y:S04]  /*0420*/  STG.E.64 desc[UR6][R16.64], R22 ;  /* 0x0000001610007986 */ /* 0x0001e8000c101b06 */
[----:B------:R-:W2:Y:S04]  /*0430*/  LDG.E.64 R18, desc[UR6][R2.64] ;  /* 0x0000000602127981 */ /* 0x000ea8000c1e1b00 */
[----:B------:R-:W3:Y:S04]  /*0440*/  LDG.E.64 R24, desc[UR6][R4.64+-0x8] ;  /* 0xfffff80604187981 */ /* 0x000ee8000c1e1b00 */
[----:B-1----:R-:W3:Y:S01]  /*0450*/  LDG.E.64 R14, desc[UR6][R12.64] ;  /* 0x000000060c0e7981 */ /* 0x002ee2000c1e1b00 */
        /* <DEDUP_REMOVED lines=26> */
[----:B------:R3:W4:Y:S04]  /*0600*/  LDG.E.64 R24, desc[UR6][R4.64+0x18] ;  /* 0x0000180604187981 */ /* 0x000728000c1e1b00 */
[----:B-1----:R-:W4:Y:S01]  /*0610*/  LDG.E.64 R16, desc[UR6][R14.64] ;  /* 0x000000060e107981 */ /* 0x002f22000c1e1b00 */
[----:B------:R-:W-:-:S04]  /*0620*/  IADD3 R10, PT, PT, R10, 0x8, RZ ;  /* 0x000000080a0a7810 */ /* 0x000fc80007ffe0ff */
[----:B------:R-:W-:Y:S02]  /*0630*/  ISETP.NE.AND P1, PT, R10, RZ, PT ;  /* 0x000000ff0a00720c */ /* 0x000fe40003f25270 */
[----:B---3--:R-:W-:Y:S02]  /*0640*/  IADD3 R4, P2, PT, R4, 0x40, RZ ;  /* 0x0000004004047810 */ /* 0x008fe40007f5e0ff */
[----:B------:R-:W-:Y:S02]  /*0650*/  LEA R9, R0, R9, 0x3 ;  /* 0x0000000900097211 */ /* 0x000fe400078e18ff */
[----:B------:R-:W-:Y:S01]  /*0660*/  IADD3.X R5, PT, PT, RZ, R5, RZ, P2, !PT ;  /* 0x00000005ff057210 */ /* 0x000fe200017fe4ff */
[----:B--2---:R-:W-:-:S08]  /*0670*/  DMUL R20, R20, UR8 ;  /* 0x0000000814147c28 */ /* 0x004fd00008000000 */
[----:B----4-:R-:W-:-:S07]  /*0680*/  DFMA R16, R20, R24, R16 ;  /* 0x000000181410722b */ /* 0x010fce0000000010 */
[----:B------:R0:W-:Y:S01]  /*0690*/  STG.E.64 desc[UR6][R14.64], R16 ;  /* 0x000000100e007986 */ /* 0x0001e2000c101b06 */
[----:B------:R-:W-:Y:S05]  /*06a0*/  @P1 BRA `(.L_x_1) ;  /* 0xfffffffc00041947 */ /* 0x000fea000383ffff */
.L_x_0:
[----:B------:R-:W-:Y:S05]  /*06b0*/  @!P0 EXIT ;  /* 0x000000000000894d */ /* 0x000fea0003800000 */
[----:B------:R-:W-:Y:S02]  /*06c0*/  ISETP.GE.U32.AND P0, PT, R11, 0x4, PT ;  /* 0x000000040b00780c */ /* 0x000fe40003f06070 */
[----:B------:R-:W-:-:S04]  /*06d0*/  LOP3.LUT R9, R6, 0x3, RZ, 0xc0, !PT ;  /* 0x0000000306097812 */ /* 0x000fc800078ec0ff */
[----:B------:R-:W-:-:S07]  /*06e0*/  ISETP.NE.AND P1, PT, R9, RZ, PT ;  /* 0x000000ff0900720c */ /* 0x000fce0003f25270 */
[----:B------:R-:W-:Y:S06]  /*06f0*/  @!P0 BRA `(.L_x_2) ;  /* 0x0000000000848947 */ /* 0x000fec0003800000 */
[----:B------:R-:W1:Y:S01]  /*0700*/  LDC.64 R10, c[0x0][0x398] ;  /* 0x0000e600ff0a7b82 */ /* 0x000e620000000a00 */
[----:B0-----:R-:W-:Y:S01]  /*0710*/  IMAD R15, R8, R0, R7 ;  /* 0x00000000080f7224 */ /* 0x001fe200078e0207 */
[----:B------:R-:W2:Y:S06]  /*0720*/  LDG.E.64 R12, desc[UR6][R2.64] ;  /* 0x00000006020c7981 */ /* 0x000eac000c1e1b00 */
[----:B------:R-:W0:Y:S01]  /*0730*/  LDC.64 R4, c[0x0][0x390] ;  /* 0x0000e400ff047b82 */ /* 0x000e220000000a00 */
[----:B-1----:R-:W-:-:S05]  /*0740*/  IMAD.WIDE R10, R15, 0x8, R10 ;  /* 0x000000080f0a7825 */ /* 0x002fca00078e020a */
[----:B------:R-:W3:Y:S01]  /*0750*/  LDG.E.64 R16, desc[UR6][R10.64] ;  /* 0x000000060a107981 */ /* 0x000ee2000c1e1b00 */
[----:B0-----:R-:W-:-:S05]  /*0760*/  IMAD.WIDE.U32 R4, R8, 0x8, R4 ;  /* 0x0000000808047825 */ /* 0x001fca00078e0004 */
[----:B------:R-:W3:Y:S01]  /*0770*/  LDG.E.64 R14, desc[UR6][R4.64] ;  /* 0x00000006040e7981 */ /* 0x000ee2000c1e1b00 */
[----:B------:R-:W-:Y:S01]  /*0780*/  IMAD.WIDE R18, R0, 0x8, R10 ;  /* 0x0000000800127825 */ /* 0x000fe200078e020a */
[----:B--2---:R-:W-:-:S08]  /*0790*/  DMUL R12, R12, UR8 ;  /* 0x000000080c0c7c28 */ /* 0x004fd00008000000 */
[----:B---3--:R-:W-:-:S07]  /*07a0*/  DFMA R12, R12, R14, R16 ;  /* 0x0000000e0c0c722b */ /* 0x008fce0000000010 */
[----:B------:R0:W-:Y:S04]  /*07b0*/  STG.E.64 desc[UR6][R10.64], R12 ;  /* 0x0000000c0a007986 */ /* 0x0001e8000c101b06 */
[----:B------:R-:W2:Y:S04]  /*07c0*/  LDG.E.64 R14, desc[UR6][R2.64] ;  /* 0x00000006020e7981 */ /* 0x000ea8000c1e1b00 */
[----:B------:R-:W3:Y:S04]  /*07d0*/  LDG.E.64 R16, desc[UR6][R4.64+0x8] ;  /* 0x0000080604107981 */ /* 0x000ee8000c1e1b00 */
[----:B------:R-:W3:Y:S01]  /*07e0*/  LDG.E.64 R20, desc[UR6][R18.64] ;  /* 0x0000000612147981 */ /* 0x000ee2000c1e1b00 */
[----:B------:R-:W-:Y:S01]  /*07f0*/  IMAD.WIDE R22, R0, 0x8, R18 ;  /* 0x0000000800167825 */ /* 0x000fe200078e0212 */
[----:B--2---:R-:W-:-:S08]  /*0800*/  DMUL R14, R14, UR8 ;  /* 0x000000080e0e7c28 */ /* 0x004fd00008000000 */
[----:B---3--:R-:W-:-:S07]  /*0810*/  DFMA R14, R14, R16, R20 ;  /* 0x000000100e0e722b */ /* 0x008fce0000000014 */
        /* <DEDUP_REMOVED lines=8> */
[----:B------:R-:W3:Y:S04]  /*08a0*/  LDG.E.64 R12, desc[UR6][R2.64] ;  /* 0x00000006020c7981 */ /* 0x000ee8000c1e1b00 */
[----:B------:R-:W4:Y:S04]  /*08b0*/  LDG.E.64 R16, desc[UR6][R4.64+0x18] ;  /* 0x0000180604107981 */ /* 0x000f28000c1e1b00 */
[----:B-1----:R-:W4:Y:S01]  /*08c0*/  LDG.E.64 R14, desc[UR6][R20.64] ;  /* 0x00000006140e7981 */ /* 0x002f22000c1e1b00 */
[----:B------:R-:W-:Y:S01]  /*08d0*/  IADD3 R8, PT, PT, R8, 0x4, RZ ;  /* 0x0000000408087810 */ /* 0x000fe20007ffe0ff */
[----:B---3--:R-:W-:-:S08]  /*08e0*/  DMUL R12, R12, UR8 ;  /* 0x000000080c0c7c28 */ /* 0x008fd00008000000 */
[----:B----4-:R-:W-:-:S07]  /*08f0*/  DFMA R12, R12, R16, R14 ;  /* 0x000000100c0c722b */ /* 0x010fce000000000e */
[----:B------:R2:W-:Y:S04]  /*0900*/  STG.E.64 desc[UR6][R20.64], R12 ;  /* 0x0000000c14007986 */ /* 0x0005e8000c101b06 */
.L_x_2:
[----:B------:R-:W-:Y:S05]  /*0910*/  @!P1 EXIT ;  /* 0x000000000000994d */ /* 0x000fea0003800000 */
[----:B------:R-:W-:Y:S02]  /*0920*/  ISETP.NE.AND P0, PT, R9, 0x1, PT ;  /* 0x000000010900780c */ /* 0x000fe40003f05270 */
[----:B------:R-:W-:-:S04]  /*0930*/  LOP3.LUT R6, R6, 0x1, RZ, 0xc0, !PT ;  /* 0x0000000106067812 */ /* 0x000fc800078ec0ff */
[----:B------:R-:W-:-:S07]  /*0940*/  ISETP.NE.U32.AND P1, PT, R6, 0x1, PT ;  /* 0x000000010600780c */ /* 0x000fce0003f25070 */
[----:B------:R-:W-:Y:S06]  /*0950*/  @!P0 BRA `(.L_x_3) ;  /* 0x00000000004c8947 */ /* 0x000fec0003800000 */
[----:B0-2---:R-:W0:Y:S01]  /*0960*/  LDC.64 R12, c[0x0][0x398] ;  /* 0x0000e600ff0c7b82 */ /* 0x005e220000000a00 */
[----:B------:R-:W-:Y:S01]  /*0970*/  IMAD R19, R8, R0, R7 ;  /* 0x0000000008137224 */ /* 0x000fe200078e0207 */
[----:B------:R-:W2:Y:S06]  /*0980*/  LDG.E.64 R4, desc[UR6][R2.64] ;  /* 0x0000000602047981 */ /* 0x000eac000c1e1b00 */
[----:B------:R-:W1:Y:S01]  /*0990*/  LDC.64 R10, c[0x0][0x390] ;  /* 0x0000e400ff0a7b82 */ /* 0x000e620000000a00 */
[----:B0-----:R-:W-:-:S05]  /*09a0*/  IMAD.WIDE R18, R19, 0x8, R12 ;  /* 0x0000000813127825 */ /* 0x001fca00078e020c */
[----:B------:R-:W3:Y:S01]  /*09b0*/  LDG.E.64 R12, desc[UR6][R18.64] ;  /* 0x00000006120c7981 */ /* 0x000ee2000c1e1b00 */
[----:B-1----:R-:W-:-:S05]  /*09c0*/  IMAD.WIDE.U32 R16, R8, 0x8, R10 ;  /* 0x0000000808107825 */ /* 0x002fca00078e000a */
        /* <DEDUP_REMOVED lines=8> */
[----:B------:R-:W-:Y:S01]  /*0a50*/  IADD3 R8, PT, PT, R8, 0x2, RZ ;  /* 0x0000000208087810 */ /* 0x000fe20007ffe0ff */
[----:B--2---:R-:W-:-:S08]  /*0a60*/  DMUL R10, R10, UR8 ;  /* 0x000000080a0a7c28 */ /* 0x004fd00008000000 */
[----:B---3--:R-:W-:-:S07]  /*0a70*/  DFMA R10, R10, R12, R14 ;  /* 0x0000000c0a0a722b */ /* 0x008fce000000000e */
[----:B------:R1:W-:Y:S04]  /*0a80*/  STG.E.64 desc[UR6][R20.64], R10 ;  /* 0x0000000a14007986 */ /* 0x0003e8000c101b06 */
.L_x_3:
[----:B------:R-:W-:Y:S05]  /*0a90*/  @P1 EXIT ;  /* 0x000000000000194d */ /* 0x000fea0003800000 */
[----:B-1----:R-:W1:Y:S01]  /*0aa0*/  LDC.64 R4, c[0x0][0x390] ;  /* 0x0000e400ff047b82 */ /* 0x002e620000000a00 */
[C---:B------:R-:W-:Y:S01]  /*0ab0*/  IMAD R7, R8.reuse, R0, R7 ;  /* 0x0000000008077224 */ /* 0x040fe200078e0207 */
[----:B------:R-:W3:Y:S06]  /*0ac0*/  LDG.E.64 R2, desc[UR6][R2.64] ;  /* 0x0000000602027981 */ /* 0x000eec000c1e1b00 */
[----:B--2---:R-:W2:Y:S01]  /*0ad0*/  LDC.64 R10, c[0x0][0x398] ;  /* 0x0000e600ff0a7b82 */ /* 0x004ea20000000a00 */
[----:B-1----:R-:W-:-:S06]  /*0ae0*/  IMAD.WIDE.U32 R8, R8, 0x8, R4 ;  /* 0x0000000808087825 */ /* 0x002fcc00078e0004 */
[----:B------:R-:W4:Y:S01]  /*0af0*/  LDG.E.64 R8, desc[UR6][R8.64] ;  /* 0x0000000608087981 */ /* 0x000f22000c1e1b00 */
[----:B--2---:R-:W-:-:S05]  /*0b00*/  IMAD.WIDE R6, R7, 0x8, R10 ;  /* 0x0000000807067825 */ /* 0x004fca00078e020a */
[----:B------:R-:W4:Y:S01]  /*0b10*/  LDG.E.64 R10, desc[UR6][R6.64] ;  /* 0x00000006060a7981 */ /* 0x000f22000c1e1b00 */
[----:B---3--:R-:W-:-:S08]  /*0b20*/  DMUL R4, R2, UR8 ;  /* 0x0000000802047c28 */ /* 0x008fd00008000000 */
[----:B----4-:R-:W-:-:S07]  /*0b30*/  DFMA R4, R4, R8, R10 ;  /* 0x000000080404722b */ /* 0x010fce000000000a */
[----:B------:R-:W-:Y:S01]  /*0b40*/  STG.E.64 desc[UR6][R6.64], R4 ;  /* 0x0000000406007986 */ /* 0x000fe2000c101b06 */
[----:B------:R-:W-:Y:S05]  /*0b50*/  EXIT ;  /* 0x000000000000794d */ /* 0x000fea0003800000 */
.L_x_4:
[----:B------:R-:W-:-:S00]  /*0b60*/  BRA `(.L_x_4) ;  /* 0xfffffffc00fc7947 */ /* 0x000fc0000383ffff */
[----:B------:R-:W-:-:S00]  /*0b70*/  NOP ;  /* 0x0000000000007918 */ /* 0x000fc00000000000 */
        /* <DEDUP_REMOVED lines=8> */
.L_x_32:


//--------------------- .text._Z21backward_layer_hiddenPdS_S_S_S_S_S_iiid --------------------------
	.section	.text._Z21backward_layer_hiddenPdS_S_S_S_S_S_iiid,"ax",@progbits
	.align	128
        .global         _Z21backward_layer_hiddenPdS_S_S_S_S_S_iiid
        .type           _Z21backward_layer_hiddenPdS_S_S_S_S_S_iiid,@function
        .size           _Z21backward_layer_hiddenPdS_S_S_S_S_S_iiid,(.L_x_33 - _Z21backward_layer_hiddenPdS_S_S_S_S_S_iiid)
        .other          _Z21backward_layer_hiddenPdS_S_S_S_S_S_iiid,@"STO_CUDA_ENTRY STV_DEFAULT"
_Z21backward_layer_hiddenPdS_S_S_S_S_S_iiid:
.text._Z21backward_layer_hiddenPdS_S_S_S_S_S_iiid:
        /* <DEDUP_REMOVED lines=8> */
[----:B------:R-:W0:Y:S01]  /*0080*/  LDCU UR6, c[0x0][0x3bc] ;  /* 0x00007780ff0677ac */ /* 0x000e220008000800 */
[----:B------:R-:W-:Y:S01]  /*0090*/  CS2R R26, SRZ ;  /* 0x00000000001a7805 */ /* 0x000fe2000001ff00 */
[----:B------:R-:W1:Y:S01]  /*00a0*/  LDCU.64 UR10, c[0x0][0x358] ;  /* 0x00006b00ff0a77ac */ /* 0x000e620008000a00 */
[----:B0-----:R-:W-:-:S09]  /*00b0*/  UISETP.GE.AND UP0, UPT, UR6, 0x1, UPT ;  /* 0x000000010600788c */ /* 0x001fd2000bf06270 */
[----:B-1----:R-:W-:Y:S05]  /*00c0*/  BRA.U !UP0, `(.L_x_5) ;  /* 0x0000000908647547 */ /* 0x002fea000b800000 */
[----:B------:R-:W-:Y:S01]  /*00d0*/  UISETP.GE.U32.AND UP1, UPT, UR6, 0x10, UPT ;  /* 0x000000100600788c */ /* 0x000fe2000bf26070 */
[----:B------:R-:W-:Y:S01]  /*00e0*/  HFMA2 R2, -RZ, RZ, 0, 0 ;  /* 0x00000000ff027431 */ /* 0x000fe200000001ff */
[----:B------:R-:W-:Y:S02]  /*00f0*/  ULOP3.LUT UR7, UR6, 0xf, URZ, 0xc0, !UPT ;  /* 0x0000000f06077892 */ /* 0x000fe4000f8ec0ff */
[----:B------:R-:W-:Y:S01]  /*0100*/  IMAD R29, R3, UR6, RZ ;  /* 0x00000006031d7c24 */ /* 0x000fe2000f8e02ff */
[----:B------:R-:W-:Y:S01]  /*0110*/  CS2R R26, SRZ ;  /* 0x00000000001a7805 */ /* 0x000fe2000001ff00 */
[----:B------:R-:W-:-:S03]  /*0120*/  UISETP.NE.AND UP0, UPT, UR7, URZ, UPT ;  /* 0x000000ff0700728c */ /* 0x000fc6000bf05270 */
[----:B------:R-:W-:Y:S08]  /*0130*/  BRA.U !UP1, `(.L_x_6) ;  /* 0x0000000509107547 */ /* 0x000ff0000b800000 */
[----:B------:R-:W0:Y:S01]  /*0140*/  LDCU.64 UR4, c[0x0][0x380] ;  /* 0x00007000ff0477ac */ /* 0x000e220008000a00 */
[----:B------:R-:W-:Y:S02]  /*0150*/  MOV R24, R29 ;  /* 0x0000001d00187202 */ /* 0x000fe40000000f00 */
[----:B------:R-:W-:Y:S01]  /*0160*/  CS2R R26, SRZ ;  /* 0x00000000001a7805 */ /* 0x000fe2000001ff00 */
[----:B------:R-:W-:-:S04]  /*0170*/  ULOP3.LUT UR8, UR6, 0x7ffffff0, URZ, 0xc0, !UPT ;  /* 0x7ffffff006087892 */ /* 0x000fc8000f8ec0ff */
[----:B------:R-:W-:Y:S02]  /*0180*/  UIADD3 UR9, UPT, UPT, -UR8, URZ, URZ ;  /* 0x000000ff08097290 */ /* 0x000fe4000fffe1ff */
[----:B------:R-:W-:Y:S01]  /*0190*/  IMAD.U32 R2, RZ, RZ, UR8 ;  /* 0x00000008ff027e24 */ /* 0x000fe2000f8e00ff */
[----:B0-----:R-:W-:-:S04]  /*01a0*/  UIADD3 UR4, UP1, UPT, UR4, 0x40, URZ ;  /* 0x0000004004047890 */ /* 0x001fc8000ff3e0ff */
[----:B------:R-:W-:Y:S02]  /*01b0*/  UIADD3.X UR5, UPT, UPT, URZ, UR5, URZ, UP1, !UPT ;  /* 0x00000005ff057290 */ /* 0x000fe40008ffe4ff */
[----:B------:R-:W-:-:S04]  /*01c0*/  MOV R8, UR4 ;  /* 0x0000000400087c02 */ /* 0x000fc80008000f00 */
[----:B------:R-:W-:-:S07]  /*01d0*/  MOV R9, UR5 ;  /* 0x0000000500097c02 */ /* 0x000fce0008000f00 */
.L_x_7:
[----:B------:R-:W0:Y:S01]  /*01e0*/  LDC.64 R20, c[0x0][0x3a0] ;  /* 0x0000e800ff147b82 */ /* 0x000e220000000a00 */
[----:B------:R-:W-:Y:S01]  /*01f0*/  IMAD.MOV.U32 R4, RZ, RZ, R8 ;  /* 0x000000ffff047224 */ /* 0x000fe200078e0008 */
[----:B------:R-:W-:-:S05]  /*0200*/  MOV R5, R9 ;  /* 0x0000000900057202 */ /* 0x000fca0000000f00 */
[----:B------:R-:W2:Y:S04]  /*0210*/  LDG.E.64 R12, desc[UR10][R4.64+-0x40] ;  /* 0xffffc00a040c7981 */ /* 0x000ea8000c1e1b00 */
[----:B------:R-:W3:Y:S04]  /*0220*/  LDG.E.64 R8, desc[UR10][R4.64+-0x38] ;  /* 0xffffc80a04087981 */ /* 0x000ee8000c1e1b00 */
[----:B------:R-:W4:Y:S04]  /*0230*/  LDG.E.64 R6, desc[UR10][R4.64+-0x30] ;  /* 0xffffd00a04067981 */ /* 0x000f28000c1e1b00 */
[----:B------:R-:W5:Y:S04]  /*0240*/  LDG.E.64 R18, desc[UR10][R4.64+0x18] ;  /* 0x0000180a04127981 */ /* 0x000f68000c1e1b00 */
[----:B------:R-:W5:Y:S01]  /*0250*/  LDG.E.64 R22, desc[UR10][R4.64+0x38] ;  /* 0x0000380a04167981 */ /* 0x000f62000c1e1b00 */
[----:B0-----:R-:W-:-:S05]  /*0260*/  IMAD.WIDE R20, R24, 0x8, R20 ;  /* 0x0000000818147825 */ /* 0x001fca00078e0214 */
[----:B------:R-:W2:Y:S04]  /*0270*/  LDG.E.64 R14, desc[UR10][R20.64] ;  /* 0x0000000a140e7981 */ /* 0x000ea8000c1e1b00 */
[----:B------:R-:W3:Y:S04]  /*0280*/  LDG.E.64 R10, desc[UR10][R20.64+0x8] ;  /* 0x0000080a140a7981 */ /* 0x000ee8000c1e1b00 */
[----:B------:R-:W4:Y:S01]  /*0290*/  LDG.E.64 R16, desc[UR10][R20.64+0x10] ;  /* 0x0000100a14107981 */ /* 0x000f22000c1e1b00 */
[----:B--2---:R-:W-:-:S03]  /*02a0*/  DFMA R26, R12, R14, R26 ;  /* 0x0000000e0c1a722b */ /* 0x004fc6000000001a */
[----:B------:R-:W2:Y:S04]  /*02b0*/  LDG.E.64 R12, desc[UR10][R4.64+-0x28] ;  /* 0xffffd80a040c7981 */ /* 0x000ea8000c1e1b00 */
[----:B------:R-:W2:Y:S01]  /*02c0*/  LDG.E.64 R14, desc[UR10][R20.64+0x18] ;  /* 0x0000180a140e7981 */ /* 0x000ea2000c1e1b00 */
[----:B---3--:R-:W-:-:S03]  /*02d0*/  DFMA R26, R8, R10, R26 ;  /* 0x0000000a081a722b */ /* 0x008fc6000000001a */
[----:B------:R-:W3:Y:S04]  /*02e0*/  LDG.E.64 R8, desc[UR10][R4.64+-0x20] ;  /* 0xffffe00a04087981 */ /* 0x000ee8000c1e1b00 */
[----:B------:R-:W3:Y:S01]  /*02f0*/  LDG.E.64 R10, desc[UR10][R20.64+0x20] ;  /* 0x0000200a140a7981 */ /* 0x000ee2000c1e1b00 */
[----:B----4-:R-:W-:-:S03]  /*0300*/  DFMA R26, R6, R16, R26 ;  /* 0x00000010061a722b */ /* 0x010fc6000000001a */
[----:B------:R-:W4:Y:S04]  /*0310*/  LDG.E.64 R6, desc[UR10][R4.64+-0x18] ;  /* 0xffffe80a04067981 */ /* 0x000f28000c1e1b00 */
        /* <DEDUP_REMOVED lines=17> */
[----:B------:R-:W5:Y:S04]  /*0430*/  LDG.E.64 R6, desc[UR10][R20.64+0x58] ;  /* 0x0000580a14067981 */ /* 0x000f68000c1e1b00 */
[----:B------:R-:W4:Y:S01]  /*0440*/  LDG.E.64 R26, desc[UR10][R20.64+0x78] ;  /* 0x0000780a141a7981 */ /* 0x000f22000c1e1b00 */
[----:B--2---:R-:W-:-:S03]  /*0450*/  DFMA R12, R12, R14, R16 ;  /* 0x0000000e0c0c722b */ /* 0x004fc60000000010 */
[----:B------:R-:W2:Y:S04]  /*0460*/  LDG.E.64 R14, desc[UR10][R4.64+0x20] ;  /* 0x0000200a040e7981 */ /* 0x000ea8000c1e1b00 */
[----:B------:R-:W2:Y:S01]  /*0470*/  LDG.E.64 R16, desc[UR10][R20.64+0x60] ;  /* 0x0000600a14107981 */ /* 0x000ea2000c1e1b00 */
[----:B---3--:R-:W-:-:S03]  /*0480*/  DFMA R8, R8, R10, R12 ;  /* 0x0000000a0808722b */ /* 0x008fc6000000000c */
[----:B------:R-:W3:Y:S04]  /*0490*/  LDG.E.64 R10, desc[UR10][R4.64+0x28] ;  /* 0x0000280a040a7981 */ /* 0x000ee8000c1e1b00 */
[----:B------:R-:W3:Y:S01]  /*04a0*/  LDG.E.64 R12, desc[UR10][R20.64+0x68] ;  /* 0x0000680a140c7981 */ /* 0x000ee2000c1e1b00 */
[----:B-----5:R-:W-:-:S03]  /*04b0*/  DFMA R18, R18, R6, R8 ;  /* 0x000000061212722b */ /* 0x020fc60000000008 */
[----:B------:R-:W5:Y:S04]  /*04c0*/  LDG.E.64 R6, desc[UR10][R4.64+0x30] ;  /* 0x0000300a04067981 */ /* 0x000f68000c1e1b00 */
[----:B------:R-:W5:Y:S01]  /*04d0*/  LDG.E.64 R8, desc[UR10][R20.64+0x70] ;  /* 0x0000700a14087981 */ /* 0x000f62000c1e1b00 */
[----:B------:R-:W-:-:S04]  /*04e0*/  UIADD3 UR9, UPT, UPT, UR9, 0x10, URZ ;  /* 0x0000001009097890 */ /* 0x000fc8000fffe0ff */
[----:B------:R-:W-:Y:S01]  /*04f0*/  UISETP.NE.AND UP1, UPT, UR9, URZ, UPT ;  /* 0x000000ff0900728c */ /* 0x000fe2000bf25270 */
[----:B------:R-:W-:Y:S01]  /*0500*/  VIADD R24, R24, 0x10 ;  /* 0x0000001018187836 */ /* 0x000fe20000000000 */
[----:B--2---:R-:W-:-:S08]  /*0510*/  DFMA R14, R14, R16, R18 ;  /* 0x000000100e0e722b */ /* 0x004fd00000000012 */
[----:B---3--:R-:W-:-:S08]  /*0520*/  DFMA R10, R10, R12, R14 ;  /* 0x0000000c0a0a722b */ /* 0x008fd0000000000e */
[----:B-----5:R-:W-:Y:S01]  /*0530*/  DFMA R6, R6, R8, R10 ;  /* 0x000000080606722b */ /* 0x020fe2000000000a */
[----:B------:R-:W-:-:S04]  /*0540*/  IADD3 R8, P0, PT, R4, 0x80, RZ ;  /* 0x0000008004087810 */ /* 0x000fc80007f1e0ff */
[----:B------:R-:W-:-:S03]  /*0550*/  IADD3.X R9, PT, PT, RZ, R5, RZ, P0, !PT ;  /* 0x00000005ff097210 */ /* 0x000fc600007fe4ff */
[----:B----4-:R-:W-:Y:S01]  /*0560*/  DFMA R26, R22, R26, R6 ;  /* 0x0000001a161a722b */ /* 0x010fe20000000006 */
[----:B------:R-:W-:Y:S10]  /*0570*/  BRA.U UP1, `(.L_x_7) ;  /* 0xfffffffd01187547 */ /* 0x000ff4000b83ffff */
.L_x_6:
[----:B------:R-:W-:Y:S05]  /*0580*/  BRA.U !UP0, `(.L_x_5) ;  /* 0x0000000508347547 */ /* 0x000fea000b800000 */
[----:B------:R-:W-:Y:S02]  /*0590*/  UISETP.GE.U32.AND UP0, UPT, UR7, 0x8, UPT ;  /* 0x000000080700788c */ /* 0x000fe4000bf06070 */
[----:B------:R-:W-:-:S04]  /*05a0*/  ULOP3.LUT UR5, UR6, 0x7, URZ, 0xc0, !UPT ;  /* 0x0000000706057892 */ /* 0x000fc8000f8ec0ff */
[----:B------:R-:W-:-:S03]  /*05b0*/  UISETP.NE.AND UP1, UPT, UR5, URZ, UPT ;  /* 0x000000ff0500728c */ /* 0x000fc6000bf25270 */
[----:B------:R-:W-:Y:S08]  /*05c0*/  BRA.U !UP0, `(.L_x_8) ;  /* 0x0000000108787547 */ /* 0x000ff0000b800000 */
[----:B------:R-:W0:Y:S01]  /*05d0*/  LDC.64 R4, c[0x0][0x3a0] ;  /* 0x0000e800ff047b82 */ /* 0x000e220000000a00 */
[----:B------:R-:W-:-:S07]  /*05e0*/  IADD3 R7, PT, PT, R29, R2, RZ ;  /* 0x000000021d077210 */ /* 0x000fce0007ffe0ff */
[----:B------:R-:W1:Y:S01]  /*05f0*/  LDC.64 R24, c[0x0][0x380] ;  /* 0x0000e000ff187b82 */ /* 0x000e620000000a00 */
[----:B0-----:R-:W-:-:S05]  /*0600*/  IMAD.WIDE R4, R7, 0x8, R4 ;  /* 0x0000000807047825 */ /* 0x001fca00078e0204 */
[----:B------:R-:W2:Y:S01]  /*0610*/  LDG.E.64 R12, desc[UR10][R4.64] ;  /* 0x0000000a040c7981 */ /* 0x000ea2000c1e1b00 */
[----:B-1----:R-:W-:-:S03]  /*0620*/  IMAD.WIDE.U32 R24, R2, 0x8, R24 ;  /* 0x0000000802187825 */ /* 0x002fc600078e0018 */
[----:B------:R-:W3:Y:S04]  /*0630*/  LDG.E.64 R8, desc[UR10][R4.64+0x8] ;  /* 0x0000080a04087981 */ /* 0x000ee8000c1e1b00 */
[----:B------:R-:W2:Y:S04]  /*0640*/  LDG.E.64 R14, desc[UR10][R24.64] ;  /* 0x0000000a180e7981 */ /* 0x000ea8000c1e1b00 */
[----:B------:R-:W3:Y:S04]  /*0650*/  LDG.E.64 R10, desc[UR10][R24.64+0x8] ;  /* 0x0000080a180a7981 */ /* 0x000ee8000c1e1b00 */
[----:B------:R-:W4:Y:S04]  /*0660*/  LDG.E.64 R22, desc[UR10][R4.64+0x10] ;  /* 0x0000100a04167981 */ /* 0x000f28000c1e1b00 */
[----:B------:R-:W4:Y:S04]  /*0670*/  LDG.E.64 R6, desc[UR10][R24.64+0x10] ;  /* 0x0000100a18067981 */ /* 0x000f28000c1e1b00 */
[----:B------:R-:W5:Y:S04]  /*0680*/  LDG.E.64 R20, desc[UR10][R4.64+0x18] ;  /* 0x0000180a04147981 */ /* 0x000f68000c1e1b00 */
[----:B------:R-:W5:Y:S04]  /*0690*/  LDG.E.64 R18, desc[UR10][R24.64+0x18] ;  /* 0x0000180a18127981 */ /* 0x000f68000c1e1b00 */
[----:B------:R-:W5:Y:S01]  /*06a0*/  LDG.E.64 R16, desc[UR10][R4.64+0x20] ;  /* 0x0000200a04107981 */ /* 0x000f62000c1e1b00 */
        /* <DEDUP_REMOVED lines=8> */
[----:B------:R-:W4:Y:S04]  /*0730*/  LDG.E.64 R6, desc[UR10][R24.64+0x30] ;  /* 0x0000300a18067981 */ /* 0x000f28000c1e1b00 */
[----:B------:R-:W4:Y:S01]  /*0740*/  LDG.E.64 R4, desc[UR10][R4.64+0x38] ;  /* 0x0000380a04047981 */ /* 0x000f22000c1e1b00 */
[----:B-----5:R-:W-:Y:S01]  /*0750*/  DFMA R18, R18, R20, R22 ;  /* 0x000000141212722b */ /* 0x020fe20000000016 */
[----:B------:R-:W-:-:S07]  /*0760*/  IADD3 R2, PT, PT, R2, 0x8, RZ ;  /* 0x0000000802027810 */ /* 0x000fce0007ffe0ff */
[----:B--2---:R-:W-:-:S08]  /*0770*/  DFMA R14, R14, R16, R18 ;  /* 0x000000100e0e722b */ /* 0x004fd00000000012 */
[----:B---3--:R-:W-:-:S08]  /*0780*/  DFMA R10, R10, R12, R14 ;  /* 0x0000000c0a0a722b */ /* 0x008fd0000000000e */
[----:B----4-:R-:W-:-:S08]  /*0790*/  DFMA R6, R6, R8, R10 ;  /* 0x000000080606722b */ /* 0x010fd0000000000a */
[----:B------:R-:W-:-:S11]  /*07a0*/  DFMA R26, R26, R4, R6 ;  /* 0x000000041a1a722b */ /* 0x000fd60000000006 */
.L_x_8:
[----:B------:R-:W-:Y:S05]  /*07b0*/  BRA.U !UP1, `(.L_x_5) ;  /* 0x0000000109a87547 */ /* 0x000fea000b800000 */
[----:B------:R-:W-:Y:S02]  /*07c0*/  UISETP.GE.U32.AND UP0, UPT, UR5, 0x4, UPT ;  /* 0x000000040500788c */ /* 0x000fe4000bf06070 */
[----:B------:R-:W-:-:S04]  /*07d0*/  ULOP3.LUT UR4, UR6, 0x3, URZ, 0xc0, !UPT ;  /* 0x0000000306047892 */ /* 0x000fc8000f8ec0ff */
[----:B------:R-:W-:-:S03]  /*07e0*/  UISETP.NE.AND UP1, UPT, UR4, URZ, UPT ;  /* 0x000000ff0400728c */ /* 0x000fc6000bf25270 */
[----:B------:R-:W-:Y:S08]  /*07f0*/  BRA.U !UP0, `(.L_x_9) ;  /* 0x0000000108487547 */ /* 0x000ff0000b800000 */
[----:B------:R-:W0:Y:S01]  /*0800*/  LDC.64 R6, c[0x0][0x3a0] ;  /* 0x0000e800ff067b82 */ /* 0x000e220000000a00 */
[----:B------:R-:W-:-:S07]  /*0810*/  IMAD.IADD R23, R29, 0x1, R2 ;  /* 0x000000011d177824 */ /* 0x000fce00078e0202 */
[----:B------:R-:W1:Y:S01]  /*0820*/  LDC.64 R4, c[0x0][0x380] ;  /* 0x0000e000ff047b82 */ /* 0x000e620000000a00 */
[----:B0-----:R-:W-:-:S05]  /*0830*/  IMAD.WIDE R22, R23, 0x8, R6 ;  /* 0x0000000817167825 */ /* 0x001fca00078e0206 */
[----:B------:R-:W2:Y:S01]  /*0840*/  LDG.E.64 R8, desc[UR10][R22.64+0x8] ;  /* 0x0000080a16087981 */ /* 0x000ea2000c1e1b00 */
[----:B-1----:R-:W-:-:S03]  /*0850*/  IMAD.WIDE.U32 R20, R2, 0x8, R4 ;  /* 0x0000000802147825 */ /* 0x002fc600078e0004 */
[----:B------:R-:W3:Y:S04]  /*0860*/  LDG.E.64 R12, desc[UR10][R22.64+0x10] ;  /* 0x0000100a160c7981 */ /* 0x000ee8000c1e1b00 */
[----:B------:R-:W4:Y:S04]  /*0870*/  LDG.E.64 R4, desc[UR10][R22.64] ;  /* 0x0000000a16047981 */ /* 0x000f28000c1e1b00 */
[----:B------:R-:W4:Y:S04]  /*0880*/  LDG.E.64 R6, desc[UR10][R20.64] ;  /* 0x0000000a14067981 */ /* 0x000f28000c1e1b00 */
[----:B------:R-:W2:Y:S04]  /*0890*/  LDG.E.64 R10, desc[UR10][R20.64+0x8] ;  /* 0x0000080a140a7981 */ /* 0x000ea8000c1e1b00 */
[----:B------:R-:W3:Y:S04]  /*08a0*/  LDG.E.64 R14, desc[UR10][R20.64+0x10] ;  /* 0x0000100a140e7981 */ /* 0x000ee8000c1e1b00 */
[----:B------:R-:W5:Y:S04]  /*08b0*/  LDG.E.64 R16, desc[UR10][R22.64+0x18] ;  /* 0x0000180a16107981 */ /* 0x000f68000c1e1b00 */
[----:B------:R-:W5:Y:S01]  /*08c0*/  LDG.E.64 R18, desc[UR10][R20.64+0x18] ;  /* 0x0000180a14127981 */ /* 0x000f62000c1e1b00 */
[----:B------:R-:W-:Y:S01]  /*08d0*/  IADD3 R2, PT, PT, R2, 0x4, RZ ;  /* 0x0000000402027810 */ /* 0x000fe20007ffe0ff */
[----:B----4-:R-:W-:-:S08]  /*08e0*/  DFMA R4, R6, R4, R26 ;  /* 0x000000040604722b */ /* 0x010fd0000000001a */
[----:B--2---:R-:W-:-:S08]  /*08f0*/  DFMA R4, R10, R8, R4 ;  /* 0x000000080a04722b */ /* 0x004fd00000000004 */
[----:B---3--:R-:W-:-:S08]  /*0900*/  DFMA R4, R14, R12, R4 ;  /* 0x0000000c0e04722b */ /* 0x008fd00000000004 */
[----:B-----5:R-:W-:-:S11]  /*0910*/  DFMA R26, R18, R16, R4 ;  /* 0x00000010121a722b */ /* 0x020fd60000000004 */
.L_x_9:
[----:B------:R-:W-:Y:S05]  /*0920*/  BRA.U !UP1, `(.L_x_5) ;  /* 0x00000001094c7547 */ /* 0x000fea000b800000 */
[----:B------:R-:W0:Y:S01]  /*0930*/  LDC.64 R6, c[0x0][0x380] ;  /* 0x0000e000ff067b82 */ /* 0x000e220000000a00 */
[----:B------:R-:W-:Y:S01]  /*0940*/  IADD3 R29, PT, PT, R29, R2, RZ ;  /* 0x000000021d1d7210 */ /* 0x000fe20007ffe0ff */
[----:B------:R-:W-:-:S06]  /*0950*/  UIADD3 UR4, UPT, UPT, -UR4, URZ, URZ ;  /* 0x000000ff04047290 */ /* 0x000fcc000fffe1ff */
[----:B------:R-:W1:Y:S01]  /*0960*/  LDC.64 R4, c[0x0][0x3a0] ;  /* 0x0000e800ff047b82 */ /* 0x000e620000000a00 */
[----:B0-----:R-:W-:-:S04]  /*0970*/  IMAD.WIDE.U32 R6, R2, 0x8, R6 ;  /* 0x0000000802067825 */ /* 0x001fc800078e0006 */
[----:B------:R-:W-:Y:S01]  /*0980*/  IMAD.MOV.U32 R2, RZ, RZ, R6 ;  /* 0x000000ffff027224 */ /* 0x000fe200078e0006 */
[----:B------:R-:W-:-:S07]  /*0990*/  MOV R11, R7 ;  /* 0x00000007000b7202 */ /* 0x000fce0000000f00 */
.L_x_10:
[----:B-1----:R-:W-:Y:S01]  /*09a0*/  IMAD.WIDE R6, R29, 0x8, R4 ;  /* 0x000000081d067825 */ /* 0x002fe200078e0204 */
[----:B------:R-:W-:Y:S02]  /*09b0*/  MOV R8, R2 ;  /* 0x0000000200087202 */ /* 0x000fe40000000f00 */
[----:B------:R-:W-:-:S03]  /*09c0*/  MOV R9, R11 ;  /* 0x0000000b00097202 */ /* 0x000fc60000000f00 */
[----:B------:R-:W2:Y:S04]  /*09d0*/  LDG.E.64 R6, desc[UR10][R6.64] ;  /* 0x0000000a06067981 */ /* 0x000ea8000c1e1b00 */
[----:B------:R-:W2:Y:S01]  /*09e0*/  LDG.E.64 R8, desc[UR10][R8.64] ;  /* 0x0000000a08087981 */ /* 0x000ea2000c1e1b00 */
[----:B------:R-:W-:Y:S01]  /*09f0*/  UIADD3 UR4, UPT, UPT, UR4, 0x1, URZ ;  /* 0x0000000104047890 */ /* 0x000fe2000fffe0ff */
[----:B------:R-:W-:Y:S01]  /*0a00*/  IADD3 R2, P0, PT, R2, 0x8, RZ ;  /* 0x0000000802027810 */ /* 0x000fe20007f1e0ff */
[----:B------:R-:W-:Y:S02]  /*0a10*/  VIADD R29, R29, 0x1 ;  /* 0x000000011d1d7836 */ /* 0x000fe40000000000 */
[----:B------:R-:W-:Y:S01]  /*0a20*/  UISETP.NE.AND UP0, UPT, UR4, URZ, UPT ;  /* 0x000000ff0400728c */ /* 0x000fe2000bf05270 */
[----:B------:R-:W-:Y:S01]  /*0a30*/  IADD3.X R11, PT, PT, RZ, R11, RZ, P0, !PT ;  /* 0x0000000bff0b7210 */ /* 0x000fe200007fe4ff */
[----:B--2---:R-:W-:-:S07]  /*0a40*/  DFMA R26, R8, R6, R26 ;  /* 0x00000006081a722b */ /* 0x004fce000000001a */
[----:B------:R-:W-:Y:S05]  /*0a50*/  BRA.U UP0, `(.L_x_10) ;  /* 0xfffffffd00d07547 */ /* 0x000fea000b83ffff */
.L_x_5:
[----:B------:R-:W0:Y:S01]  /*0a60*/  LDC.64 R6, c[0x0][0x390] ;  /* 0x0000e400ff067b82 */ /* 0x000e220000000a00 */
[----:B------:R-:W1:Y:S07]  /*0a70*/  LDCU.64 UR6, c[0x0][0x3c8] ;  /* 0x00007900ff0677ac */ /* 0x000e6e0008000a00 */
[----:B------:R-:W2:Y:S08]  /*0a80*/  LDC.64 R8, c[0x0][0x388] ;  /* 0x0000e200ff087b82 */ /* 0x000eb00000000a00 */
[----:B------:R-:W3:Y:S01]  /*0a90*/  LDC.64 R10, c[0x0][0x3b0] ;  /* 0x0000ec00ff0a7b82 */ /* 0x000ee20000000a00 */
[----:B0-----:R-:W-:-:S07]  /*0aa0*/  IMAD.WIDE R6, R3, 0x8, R6 ;  /* 0x0000000803067825 */ /* 0x001fce00078e0206 */
[----:B------:R-:W0:Y:S01]  /*0ab0*/  LDC R2, c[0x0][0x3b8] ;  /* 0x0000ee00ff027b82 */ /* 0x000e220000000800 */
[----:B------:R-:W4:Y:S02]  /*0ac0*/  LDG.E.64 R6, desc[UR10][R6.64] ;  /* 0x0000000a06067981 */ /* 0x000f24000c1e1b00 */
[----:B----4-:R-:W-:-:S08]  /*0ad0*/  DADD R4, -R6, 1 ;  /* 0x3ff0000006047429 */ /* 0x010fd00000000100 */
[----:B------:R-:W-:-:S08]  /*0ae0*/  DMUL R4, R6, R4 ;  /* 0x0000000406047228 */ /* 0x000fd00000000000 */
[----:B------:R-:W-:Y:S01]  /*0af0*/  DMUL R26, R4, R26 ;  /* 0x0000001a041a7228 */ /* 0x000fe20000000000 */
[----:B--2---:R-:W-:-:S04]  /*0b00*/  IMAD.WIDE R4, R3, 0x8, R8 ;  /* 0x0000000803047825 */ /* 0x004fc800078e0208 */
[----:B---3--:R-:W-:Y:S02]  /*0b10*/  IMAD.WIDE R8, R3, 0x8, R10 ;  /* 0x0000000803087825 */ /* 0x008fe400078e020a */
[----:B------:R2:W-:Y:S04]  /*0b20*/  STG.E.64 desc[UR10][R4.64], R26 ;  /* 0x0000001a04007986 */ /* 0x0005e8000c101b0a */
[----:B------:R-:W1:Y:S01]  /*0b30*/  LDG.E.64 R10, desc[UR10][R8.64] ;  /* 0x0000000a080a7981 */ /* 0x000e62000c1e1b00 */
[----:B0-----:R-:W-:Y:S01]  /*0b40*/  ISETP.GE.AND P0, PT, R2, 0x1, PT ;  /* 0x000000010200780c */ /* 0x001fe20003f06270 */
[----:B-1----:R-:W-:-:S07]  /*0b50*/  DFMA R10, R26, UR6, R10 ;  /* 0x000000061a0a7c2b */ /* 0x002fce000800000a */
[----:B------:R2:W-:Y:S05]  /*0b60*/  STG.E.64 desc[UR10][R8.64], R10 ;  /* 0x0000000a08007986 */ /* 0x0005ea000c101b0a */
[----:B------:R-:W-:Y:S05]  /*0b70*/  @!P0 EXIT ;  /* 0x000000000000894d */ /* 0x000fea0003800000 */
[C---:B------:R-:W-:Y:S02]  /*0b80*/  ISETP.GE.U32.AND P1, PT, R2.reuse, 0x8, PT ;  /* 0x000000080200780c */ /* 0x040fe40003f26070 */
[----:B--2---:R-:W-:Y:S02]  /*0b90*/  LOP3.LUT R11, R2, 0x7, RZ, 0xc0, !PT ;  /* 0x00000007020b7812 */ /* 0x004fe400078ec0ff */
[----:B------:R-:W-:Y:S02]  /*0ba0*/  MOV R8, RZ ;  /* 0x000000ff00087202 */ /* 0x000fe40000000f00 */
[----:B------:R-:W-:-:S07]  /*0bb0*/  ISETP.NE.AND P0, PT, R11, RZ, PT ;  /* 0x000000ff0b00720c */ /* 0x000fce0003f05270 */
[----:B------:R-:W-:Y:S06]  /*0bc0*/  @!P1 BRA `(.L_x_11) ;  /* 0x00000004001c9947 */ /* 0x000fec0003800000 */
[----:B------:R-:W0:Y:S01]  /*0bd0*/  LDCU.64 UR4, c[0x0][0x398] ;  /* 0x00007300ff0477ac */ /* 0x000e220008000a00 */
[----:B------:R-:W-:Y:S02]  /*0be0*/  LOP3.LUT R8, R2, 0x7ffffff8, RZ, 0xc0, !PT ;  /* 0x7ffffff802087812 */ /* 0x000fe400078ec0ff */
[----:B------:R-:W-:-:S03]  /*0bf0*/  MOV R9, R3 ;  /* 0x0000000300097202 */ /* 0x000fc60000000f00 */
[----:B------:R-:W-:Y:S01]  /*0c00*/  IMAD.MOV R10, RZ, RZ, -R8 ;  /* 0x000000ffff0a7224 */ /* 0x000fe200078e0a08 */
[----:B0-----:R-:W-:-:S04]  /*0c10*/  UIADD3 UR4, UP0, UPT, UR4, 0x20, URZ ;  /* 0x0000002004047890 */ /* 0x001fc8000ff1e0ff */
[----:B------:R-:W-:Y:S02]  /*0c20*/  UIADD3.X UR5, UPT, UPT, URZ, UR5, URZ, UP0, !UPT ;  /* 0x00000005ff057290 */ /* 0x000fe400087fe4ff */
[----:B------:R-:W-:-:S04]  /*0c30*/  MOV R6, UR4 ;  /* 0x0000000400067c02 */ /* 0x000fc80008000f00 */
[----:B------:R-:W-:-:S07]  /*0c40*/  MOV R7, UR5 ;  /* 0x0000000500077c02 */ /* 0x000fce0008000f00 */
.L_x_12:
        /* <DEDUP_REMOVED lines=57> */
[----:B------:R-:W-:-:S03]  /*0fe0*/  LEA R9, R0, R9, 0x3 ;  /* 0x0000000900097211 */ /* 0x000fc600078e18ff */
[----:B------:R-:W-:Y:S01]  /*0ff0*/  IMAD.X R7, RZ, RZ, R7, P2 ;  /* 0x000000ffff077224 */ /* 0x000fe200010e0607 */
[----:B--2---:R-:W-:-:S08]  /*1000*/  DMUL R20, R20, UR6 ;  /* 0x0000000614147c28 */ /* 0x004fd00008000000 */
[----:B----4-:R-:W-:-:S07]  /*1010*/  DFMA R16, R20, R24, R16 ;  /* 0x000000181410722b */ /* 0x010fce0000000010 */
[----:B------:R0:W-:Y:S01]  /*1020*/  STG.E.64 desc[UR10][R14.64], R16 ;  /* 0x000000100e007986 */ /* 0x0001e2000c101b0a */
[----:B------:R-:W-:Y:S05]  /*1030*/  @P1 BRA `(.L_x_12) ;  /* 0xfffffffc00041947 */ /* 0x000fea000383ffff */
.L_x_11:
        /* <DEDUP_REMOVED lines=38> */
.L_x_13:
        /* <DEDUP_REMOVED lines=24> */
.L_x_14:
        /* <DEDUP_REMOVED lines=13> */
.L_x_15:
        /* <DEDUP_REMOVED lines=9> */
.L_x_33:


//--------------------- .text._Z13forward_layerPdS_S_S_ii --------------------------
	.section	.text._Z13forward_layerPdS_S_S_ii,"ax",@progbits
	.align	128
        .global         _Z13forward_layerPdS_S_S_ii
        .type           _Z13forward_layerPdS_S_S_ii,@function
        .size           _Z13forward_layerPdS_S_S_ii,(.L_x_31 - _Z13forward_layerPdS_S_S_ii)
        .other          _Z13forward_layerPdS_S_S_ii,@"STO_CUDA_ENTRY STV_DEFAULT"
_Z13forward_layerPdS_S_S_ii:
.text._Z13forward_layerPdS_S_S_ii:
[----:B------:R-:W-:Y:S01]  /*0000*/  LDC R1, c[0x0][0x37c] ;  /* 0x0000df00ff017b82 */ /* 0x000fe20000000800 */
[----:B------:R-:W0:Y:S07]  /*0010*/  S2R R0, SR_TID.X ;  /* 0x0000000000007919 */ /* 0x000e2e0000002100 */
[----:B------:R-:W0:Y:S01]  /*0020*/  S2UR UR4, SR_CTAID.X ;  /* 0x00000000000479c3 */ /* 0x000e220000002500 */
[----:B------:R-:W1:Y:S07]  /*0030*/  LDCU UR5, c[0x0][0x3a4] ;  /* 0x00007480ff0577ac */ /* 0x000e6e0008000800 */
[----:B------:R-:W0:Y:S02]  /*0040*/  LDC R7, c[0x0][0x360] ;  /* 0x0000d800ff077b82 */ /* 0x000e240000000800 */
[----:B0-----:R-:W-:-:S05]  /*0050*/  IMAD R7, R7, UR4, R0 ;  /* 0x0000000407077c24 */ /* 0x001fca000f8e0200 */
[----:B-1----:R-:W-:-:S13]  /*0060*/  ISETP.GE.AND P0, PT, R7, UR5, PT ;  /* 0x0000000507007c0c */ /* 0x002fda000bf06270 */
[----:B------:R-:W-:Y:S05]  /*0070*/  @P0 EXIT ;  /* 0x000000000000094d */ /* 0x000fea0003800000 */
[----:B------:R-:W0:Y:S01]  /*0080*/  LDC.64 R4, c[0x0][0x390] ;  /* 0x0000e400ff047b82 */ /* 0x000e220000000a00 */
[----:B------:R-:W1:Y:S01]  /*0090*/  LDCU.64 UR16, c[0x0][0x358] ;  /* 0x00006b00ff1077ac */ /* 0x000e620008000a00 */
[----:B------:R-:W2:Y:S06]  /*00a0*/  LDCU UR8, c[0x0][0x3a0] ;  /* 0x00007400ff0877ac */ /* 0x000eac0008000800 */
[----:B------:R-:W3:Y:S01]  /*00b0*/  LDC.64 R2, c[0x0][0x398] ;  /* 0x0000e600ff027b82 */ /* 0x000ee20000000a00 */
[----:B0-----:R-:W-:-:S06]  /*00c0*/  IMAD.WIDE R4, R7, 0x8, R4 ;  /* 0x0000000807047825 */ /* 0x001fcc00078e0204 */
[----:B-1----:R-:W4:Y:S01]  /*00d0*/  LDG.E.64 R4, desc[UR16][R4.64] ;  /* 0x0000001004047981 */ /* 0x002f22000c1e1b00 */
[----:B--2---:R-:W-:Y:S01]  /*00e0*/  UISETP.GE.AND UP0, UPT, UR8, 0x1, UPT ;  /* 0x000000010800788c */ /* 0x004fe2000bf06270 */
[----:B---3--:R-:W-:-:S05]  /*00f0*/  IMAD.WIDE R2, R7, 0x8, R2 ;  /* 0x0000000807027825 */ /* 0x008fca00078e0202 */
[----:B----4-:R0:W-:Y:S03]  /*0100*/  STG.E.64 desc[UR16][R2.64], R4 ;  /* 0x0000000402007986 */ /* 0x0101e6000c101b10 */
[----:B------:R-:W-:Y:S05]  /*0110*/  BRA.U !UP0, `(.L_x_16) ;  /* 0x0000000908dc7547 */ /* 0x000fea000b800000 */
[----:B------:R-:W-:Y:S02]  /*0120*/  UISETP.GE.U32.AND UP1, UPT, UR8, 0x10, UPT ;  /* 0x000000100800788c */ /* 0x000fe4000bf26070 */
[----:B------:R-:W-:Y:S01]  /*0130*/  IMAD R0, R7, UR8, RZ ;  /* 0x0000000807007c24 */ /* 0x000fe2000f8e02ff */
[----:B------:R-:W-:Y:S01]  /*0140*/  ULOP3.LUT UR9, UR8, 0xf, URZ, 0xc0, !UPT ;  /* 0x0000000f08097892 */ /* 0x000fe2000f8ec0ff */
[----:B------:R-:W-:-:S03]  /*0150*/  IMAD.MOV.U32 R7, RZ, RZ, RZ ;  /* 0x000000ffff077224 */ /* 0x000fc600078e00ff */
[----:B------:R-:W-:Y:S02]  /*0160*/  UISETP.NE.AND UP0, UPT, UR9, URZ, UPT ;  /* 0x000000ff0900728c */ /* 0x000fe4000bf05270 */
[----:B------:R-:W-:Y:S09]  /*0170*/  BRA.U !UP1, `(.L_x_17) ;  /* 0x0000000509587547 */ /* 0x000ff2000b800000 */
[----:B------:R-:W1:Y:S01]  /*0180*/  LDCU.128 UR12, c[0x0][0x380] ;  /* 0x00007000ff0c77ac */ /* 0x000e620008000c00 */
[----:B------:R-:W-:Y:S01]  /*0190*/  IMAD.MOV.U32 R6, RZ, RZ, R0 ;  /* 0x000000ffff067224 */ /* 0x000fe200078e0000 */
[----:B------:R-:W-:-:S04]  /*01a0*/  ULOP3.LUT UR10, UR8, 0x7ffffff0, URZ, 0xc0, !UPT ;  /* 0x7ffffff0080a7892 */ /* 0x000fc8000f8ec0ff */
[----:B------:R-:W-:Y:S02]  /*01b0*/  UIADD3 UR11, UPT, UPT, -UR10, URZ, URZ ;  /* 0x000000ff0a0b7290 */ /* 0x000fe4000fffe1ff */
[----:B------:R-:W-:Y:S01]  /*01c0*/  MOV R7, UR10 ;  /* 0x0000000a00077c02 */ /* 0x000fe20008000f00 */
[----:B-1----:R-:W-:Y:S02]  /*01d0*/  UIADD3 UR6, UP1, UPT, UR12, 0x40, URZ ;  /* 0x000000400c067890 */ /* 0x002fe4000ff3e0ff */
[----:B------:R-:W-:Y:S02]  /*01e0*/  UIADD3 UR4, UP2, UPT, UR14, 0x40, URZ ;  /* 0x000000400e047890 */ /* 0x000fe4000ff5e0ff */
[----:B------:R-:W-:Y:S02]  /*01f0*/  UIADD3.X UR7, UPT, UPT, URZ, UR13, URZ, UP1, !UPT ;  /* 0x0000000dff077290 */ /* 0x000fe40008ffe4ff */
[----:B------:R-:W-:Y:S01]  /*0200*/  IMAD.U32 R12, RZ, RZ, UR6 ;  /* 0x00000006ff0c7e24 */ /* 0x000fe2000f8e00ff */
[----:B------:R-:W-:-:S03]  /*0210*/  UIADD3.X UR5, UPT, UPT, URZ, UR15, URZ, UP2, !UPT ;  /* 0x0000000fff057290 */ /* 0x000fc600097fe4ff */
[----:B------:R-:W-:-:S09]  /*0220*/  IMAD.U32 R13, RZ, RZ, UR7 ;  /* 0x00000007ff0d7e24 */ /* 0x000fd2000f8e00ff */
.L_x_18:
[----:B------:R-:W-:Y:S01]  /*0230*/  MOV R10, UR4 ;  /* 0x00000004000a7c02 */ /* 0x000fe20008000f00 */
[----:B------:R-:W-:Y:S01]  /*0240*/  IMAD.U32 R11, RZ, RZ, UR5 ;  /* 0x00000005ff0b7e24 */ /* 0x000fe2000f8e00ff */
[----:B------:R-:W-:Y:S01]  /*0250*/  MOV R9, R13 ;  /* 0x0000000d00097202 */ /* 0x000fe20000000f00 */
[----:B------:R-:W-:Y:S02]  /*0260*/  IMAD.MOV.U32 R8, RZ, RZ, R12 ;  /* 0x000000ffff087224 */ /* 0x000fe400078e000c */
[----:B------:R-:W-:-:S03]  /*0270*/  IMAD.WIDE R10, R6, 0x8, R10 ;  /* 0x00000008060a7825 */ /* 0x000fc600078e020a */
[----:B------:R-:W2:Y:S04]  /*0280*/  LDG.E.64 R12, desc[UR16][R8.64+-0x40] ;  /* 0xffffc010080c7981 */ /* 0x000ea8000c1e1b00 */
[----:B----4-:R-:W2:Y:S02]  /*0290*/  LDG.E.64 R14, desc[UR16][R10.64+-0x40] ;  /* 0xffffc0100a0e7981 */ /* 0x010ea4000c1e1b00 */
[----:B--2---:R-:W-:-:S07]  /*02a0*/  DFMA R12, R12, R14, R4 ;  /* 0x0000000e0c0c722b */ /* 0x004fce0000000004 */
[----:B------:R1:W-:Y:S04]  /*02b0*/  STG.E.64 desc[UR16][R2.64], R12 ;  /* 0x0000000c02007986 */ /* 0x0003e8000c101b10 */
[----:B0-----:R-:W2:Y:S04]  /*02c0*/  LDG.E.64 R4, desc[UR16][R8.64+-0x38] ;  /* 0xffffc81008047981 */ /* 0x001ea8000c1e1b00 */
[----:B------:R-:W2:Y:S02]  /*02d0*/  LDG.E.64 R14, desc[UR16][R10.64+-0x38] ;  /* 0xffffc8100a0e7981 */ /* 0x000ea4000c1e1b00 */
[----:B--2---:R-:W-:-:S07]  /*02e0*/  DFMA R4, R4, R14, R12 ;  /* 0x0000000e0404722b */ /* 0x004fce000000000c */
[----:B------:R0:W-:Y:S04]  /*02f0*/  STG.E.64 desc[UR16][R2.64], R4 ;  /* 0x0000000402007986 */ /* 0x0001e8000c101b10 */
[----:B------:R-:W2:Y:S04]  /*0300*/  LDG.E.64 R14, desc[UR16][R8.64+-0x30] ;  /* 0xffffd010080e7981 */ /* 0x000ea8000c1e1b00 */
[----:B------:R-:W2:Y:S02]  /*0310*/  LDG.E.64 R16, desc[UR16][R10.64+-0x30] ;  /* 0xffffd0100a107981 */ /* 0x000ea4000c1e1b00 */
[----:B--2---:R-:W-:-:S07]  /*0320*/  DFMA R14, R14, R16, R4 ;  /* 0x000000100e0e722b */ /* 0x004fce0000000004 */
[----:B------:R2:W-:Y:S04]  /*0330*/  STG.E.64 desc[UR16][R2.64], R14 ;  /* 0x0000000e02007986 */ /* 0x0005e8000c101b10 */
[----:B------:R-:W3:Y:S04]  /*0340*/  LDG.E.64 R16, desc[UR16][R8.64+-0x28] ;  /* 0xffffd81008107981 */ /* 0x000ee8000c1e1b00 */
[----:B------:R-:W3:Y:S02]  /*0350*/  LDG.E.64 R18, desc[UR16][R10.64+-0x28] ;  /* 0xffffd8100a127981 */ /* 0x000ee4000c1e1b00 */
[----:B---3--:R-:W-:-:S07]  /*0360*/  DFMA R16, R16, R18, R14 ;  /* 0x000000121010722b */ /* 0x008fce000000000e */
[----:B------:R3:W-:Y:S04]  /*0370*/  STG.E.64 desc[UR16][R2.64], R16 ;  /* 0x0000001002007986 */ /* 0x0007e8000c101b10 */
[----:B-1----:R-:W4:Y:S04]  /*0380*/  LDG.E.64 R12, desc[UR16][R8.64+-0x20] ;  /* 0xffffe010080c7981 */ /* 0x002f28000c1e1b00 */
[----:B------:R-:W4:Y:S02]  /*0390*/  LDG.E.64 R18, desc[UR16][R10.64+-0x20] ;  /* 0xffffe0100a127981 */ /* 0x000f24000c1e1b00 */
[----:B----4-:R-:W-:-:S07]  /*03a0*/  DFMA R12, R12, R18, R16 ;  /* 0x000000120c0c722b */ /* 0x010fce0000000010 */
[----:B------:R1:W-:Y:S04]  /*03b0*/  STG.E.64 desc[UR16][R2.64], R12 ;  /* 0x0000000c02007986 */ /* 0x0003e8000c101b10 */
[----:B0-----:R-:W4:Y:S04]  /*03c0*/  LDG.E.64 R4, desc[UR16][R8.64+-0x18] ;  /* 0xffffe81008047981 */ /* 0x001f28000c1e1b00 */
[----:B------:R-:W4:Y:S02]  /*03d0*/  LDG.E.64 R18, desc[UR16][R10.64+-0x18] ;  /* 0xffffe8100a127981 */ /* 0x000f24000c1e1b00 */
[----:B----4-:R-:W-:-:S07]  /*03e0*/  DFMA R4, R4, R18, R12 ;  /* 0x000000120404722b */ /* 0x010fce000000000c */
[----:B------:R0:W-:Y:S04]  /*03f0*/  STG.E.64 desc[UR16][R2.64], R4 ;  /* 0x0000000402007986 */ /* 0x0001e8000c101b10 */
[----:B--2---:R-:W2:Y:S04]  /*0400*/  LDG.E.64 R14, desc[UR16][R8.64+-0x10] ;  /* 0xfffff010080e7981 */ /* 0x004ea8000c1e1b00 */
[----:B------:R-:W2:Y:S02]  /*0410*/  LDG.E.64 R18, desc[UR16][R10.64+-0x10] ;  /* 0xfffff0100a127981 */ /* 0x000ea4000c1e1b00 */
[----:B--2---:R-:W-:-:S07]  /*0420*/  DFMA R14, R14, R18, R4 ;  /* 0x000000120e0e722b */ /* 0x004fce0000000004 */
[----:B------:R2:W-:Y:S04]  /*0430*/  STG.E.64 desc[UR16][R2.64], R14 ;  /* 0x0000000e02007986 */ /* 0x0005e8000c101b10 */
[----:B---3--:R-:W3:Y:S04]  /*0440*/  LDG.E.64 R16, desc[UR16][R8.64+-0x8] ;  /* 0xfffff81008107981 */ /* 0x008ee8000c1e1b00 */
        /* <DEDUP_REMOVED lines=27> */
[----:B------:R-:W5:Y:S04]  /*0600*/  LDG.E.64 R4, desc[UR16][R8.64+0x30] ;  /* 0x0000301008047981 */ /* 0x000f68000c1e1b00 */
[----:B--2---:R-:W5:Y:S02]  /*0610*/  LDG.E.64 R14, desc[UR16][R10.64+0x30] ;  /* 0x000030100a0e7981 */ /* 0x004f64000c1e1b00 */
[----:B-----5:R-:W-:-:S07]  /*0620*/  DFMA R14, R4, R14, R18 ;  /* 0x0000000e040e722b */ /* 0x020fce0000000012 */
[----:B------:R4:W-:Y:S04]  /*0630*/  STG.E.64 desc[UR16][R2.64], R14 ;  /* 0x0000000e02007986 */ /* 0x0009e8000c101b10 */
[----:B---3--:R-:W2:Y:S04]  /*0640*/  LDG.E.64 R16, desc[UR16][R10.64+0x38] ;  /* 0x000038100a107981 */ /* 0x008ea8000c1e1b00 */
[----:B------:R-:W2:Y:S01]  /*0650*/  LDG.E.64 R4, desc[UR16][R8.64+0x38] ;  /* 0x0000381008047981 */ /* 0x000ea2000c1e1b00 */
[----:B------:R-:W-:Y:S01]  /*0660*/  UIADD3 UR11, UPT, UPT, UR11, 0x10, URZ ;  /* 0x000000100b0b7890 */ /* 0x000fe2000fffe0ff */
[----:B-1----:R-:W-:Y:S01]  /*0670*/  IADD3 R12, P0, PT, R8, 0x80, RZ ;  /* 0x00000080080c7810 */ /* 0x002fe20007f1e0ff */
[----:B------:R-:W-:-:S02]  /*0680*/  VIADD R6, R6, 0x10 ;  /* 0x0000001006067836 */ /* 0x000fc40000000000 */
[----:B------:R-:W-:Y:S02]  /*0690*/  UISETP.NE.AND UP1, UPT, UR11, URZ, UPT ;  /* 0x000000ff0b00728c */ /* 0x000fe4000bf25270 */
[----:B------:R-:W-:Y:S01]  /*06a0*/  IMAD.X R13, RZ, RZ, R9, P0 ;  /* 0x000000ffff0d7224 */ /* 0x000fe200000e0609 */
[----:B--2---:R-:W-:-:S07]  /*06b0*/  DFMA R4, R4, R16, R14 ;  /* 0x000000100404722b */ /* 0x004fce000000000e */
[----:B------:R4:W-:Y:S01]  /*06c0*/  STG.E.64 desc[UR16][R2.64], R4 ;  /* 0x0000000402007986 */ /* 0x0009e2000c101b10 */
[----:B------:R-:W-:Y:S05]  /*06d0*/  BRA.U UP1, `(.L_x_18) ;  /* 0xfffffff901d47547 */ /* 0x000fea000b83ffff */
.L_x_17:
[----:B------:R-:W-:Y:S05]  /*06e0*/  BRA.U !UP0, `(.L_x_16) ;  /* 0x0000000508687547 */ /* 0x000fea000b800000 */
[----:B------:R-:W-:Y:S02]  /*06f0*/  UISETP.GE.U32.AND UP0, UPT, UR9, 0x8, UPT ;  /* 0x000000080900788c */ /* 0x000fe4000bf06070 */
[----:B------:R-:W-:-:S04]  /*0700*/  ULOP3.LUT UR5, UR8, 0x7, URZ, 0xc0, !UPT ;  /* 0x0000000708057892 */ /* 0x000fc8000f8ec0ff */
[----:B------:R-:W-:-:S03]  /*0710*/  UISETP.NE.AND UP1, UPT, UR5, URZ, UPT ;  /* 0x000000ff0500728c */ /* 0x000fc6000bf25270 */
[----:B------:R-:W-:Y:S08]  /*0720*/  BRA.U !UP0, `(.L_x_19) ;  /* 0x0000000108987547 */ /* 0x000ff0000b800000 */
[----:B------:R-:W1:Y:S01]  /*0730*/  LDC.64 R8, c[0x0][0x388] ;  /* 0x0000e200ff087b82 */ /* 0x000e620000000a00 */
[----:B------:R-:W-:-:S07]  /*0740*/  IADD3 R13, PT, PT, R0, R7, RZ ;  /* 0x00000007000d7210 */ /* 0x000fce0007ffe0ff */
[----:B------:R-:W2:Y:S01]  /*0750*/  LDC.64 R10, c[0x0][0x380] ;  /* 0x0000e000ff0a7b82 */ /* 0x000ea20000000a00 */
[----:B-1----:R-:W-:-:S05]  /*0760*/  IMAD.WIDE R8, R13, 0x8, R8 ;  /* 0x000000080d087825 */ /* 0x002fca00078e0208 */
[----:B----4-:R-:W3:Y:S01]  /*0770*/  LDG.E.64 R14, desc[UR16][R8.64] ;  /* 0x00000010080e7981 */ /* 0x010ee2000c1e1b00 */
[----:B--2---:R-:W-:-:S05]  /*0780*/  IMAD.WIDE.U32 R10, R7, 0x8, R10 ;  /* 0x00000008070a7825 */ /* 0x004fca00078e000a */
[----:B------:R-:W3:Y:S02]  /*0790*/  LDG.E.64 R12, desc[UR16][R10.64] ;  /* 0x000000100a0c7981 */ /* 0x000ee4000c1e1b00 */
[----:B---3--:R-:W-:-:S07]  /*07a0*/  DFMA R12, R12, R14, R4 ;  /* 0x0000000e0c0c722b */ /* 0x008fce0000000004 */
        /* <DEDUP_REMOVED lines=21> */
[----:B------:R-:W4:Y:S04]  /*0900*/  LDG.E.64 R4, desc[UR16][R10.64+0x30] ;  /* 0x000030100a047981 */ /* 0x000f28000c1e1b00 */
[----:B--2---:R-:W4:Y:S02]  /*0910*/  LDG.E.64 R14, desc[UR16][R8.64+0x30] ;  /* 0x00003010080e7981 */ /* 0x004f24000c1e1b00 */
[----:B----4-:R-:W-:-:S07]  /*0920*/  DFMA R14, R4, R14, R18 ;  /* 0x0000000e040e722b */ /* 0x010fce0000000012 */
[----:B------:R1:W-:Y:S04]  /*0930*/  STG.E.64 desc[UR16][R2.64], R14 ;  /* 0x0000000e02007986 */ /* 0x0003e8000c101b10 */
[----:B------:R-:W2:Y:S04]  /*0940*/  LDG.E.64 R4, desc[UR16][R10.64+0x38] ;  /* 0x000038100a047981 */ /* 0x000ea8000c1e1b00 */
[----:B---3--:R-:W2:Y:S01]  /*0950*/  LDG.E.64 R16, desc[UR16][R8.64+0x38] ;  /* 0x0000381008107981 */ /* 0x008ea2000c1e1b00 */
[----:B------:R-:W-:Y:S01]  /*0960*/  VIADD R7, R7, 0x8 ;  /* 0x0000000807077836 */ /* 0x000fe20000000000 */
[----:B--2---:R-:W-:-:S07]  /*0970*/  DFMA R4, R4, R16, R14 ;  /* 0x000000100404722b */ /* 0x004fce000000000e */
[----:B------:R1:W-:Y:S04]  /*0980*/  STG.E.64 desc[UR16][R2.64], R4 ;  /* 0x0000000402007986 */ /* 0x0003e8000c101b10 */
.L_x_19:
[----:B------:R-:W-:Y:S05]  /*0990*/  BRA.U !UP1, `(.L_x_16) ;  /* 0x0000000109bc7547 */ /* 0x000fea000b800000 */
[----:B------:R-:W-:Y:S02]  /*09a0*/  UISETP.GE.U32.AND UP0, UPT, UR5, 0x4, UPT ;  /* 0x000000040500788c */ /* 0x000fe4000bf06070 */
[----:B------:R-:W-:-:S04]  /*09b0*/  ULOP3.LUT UR4, UR8, 0x3, URZ, 0xc0, !UPT ;  /* 0x0000000308047892 */ /* 0x000fc8000f8ec0ff */
[----:B------:R-:W-:-:S03]  /*09c0*/  UISETP.NE.AND UP1, UPT, UR4, URZ, UPT ;  /* 0x000000ff0400728c */ /* 0x000fc6000bf25270 */
[----:B------:R-:W-:Y:S08]  /*09d0*/  BRA.U !UP0, `(.L_x_20) ;  /* 0x0000000108587547 */ /* 0x000ff0000b800000 */
[----:B------:R-:W2:Y:S01]  /*09e0*/  LDC.64 R8, c[0x0][0x388] ;  /* 0x0000e200ff087b82 */ /* 0x000ea20000000a00 */
[----:B-1----:R-:W-:-:S07]  /*09f0*/  IADD3 R13, PT, PT, R0, R7, RZ ;  /* 0x00000007000d7210 */ /* 0x002fce0007ffe0ff */
[----:B------:R-:W1:Y:S01]  /*0a00*/  LDC.64 R10, c[0x0][0x380] ;  /* 0x0000e000ff0a7b82 */ /* 0x000e620000000a00 */
[----:B--2---:R-:W-:-:S05]  /*0a10*/  IMAD.WIDE R8, R13, 0x8, R8 ;  /* 0x000000080d087825 */ /* 0x004fca00078e0208 */
[----:B----4-:R-:W2:Y:S01]  /*0a20*/  LDG.E.64 R14, desc[UR16][R8.64] ;  /* 0x00000010080e7981 */ /* 0x010ea2000c1e1b00 */
[----:B-1----:R-:W-:-:S05]  /*0a30*/  IMAD.WIDE.U32 R10, R7, 0x8, R10 ;  /* 0x00000008070a7825 */ /* 0x002fca00078e000a */
[----:B------:R-:W2:Y:S02]  /*0a40*/  LDG.E.64 R12, desc[UR16][R10.64] ;  /* 0x000000100a0c7981 */ /* 0x000ea4000c1e1b00 */
[----:B--2---:R-:W-:-:S07]  /*0a50*/  DFMA R12, R12, R14, R4 ;  /* 0x0000000e0c0c722b */ /* 0x004fce0000000004 */
[----:B------:R2:W-:Y:S04]  /*0a60*/  STG.E.64 desc[UR16][R2.64], R12 ;  /* 0x0000000c02007986 */ /* 0x0005e8000c101b10 */
[----:B0-----:R-:W3:Y:S04]  /*0a70*/  LDG.E.64 R4, desc[UR16][R10.64+0x8] ;  /* 0x000008100a047981 */ /* 0x001ee8000c1e1b00 */
[----:B------:R-:W3:Y:S02]  /*0a80*/  LDG.E.64 R14, desc[UR16][R8.64+0x8] ;  /* 0x00000810080e7981 */ /* 0x000ee4000c1e1b00 */
[----:B---3--:R-:W-:-:S07]  /*0a90*/  DFMA R14, R4, R14, R12 ;  /* 0x0000000e040e722b */ /* 0x008fce000000000c */
[----:B------:R2:W-:Y:S04]  /*0aa0*/  STG.E.64 desc[UR16][R2.64], R14 ;  /* 0x0000000e02007986 */ /* 0x0005e8000c101b10 */
[----:B------:R-:W3:Y:S04]  /*0ab0*/  LDG.E.64 R4, desc[UR16][R10.64+0x10] ;  /* 0x000010100a047981 */ /* 0x000ee8000c1e1b00 */
[----:B------:R-:W3:Y:S02]  /*0ac0*/  LDG.E.64 R16, desc[UR16][R8.64+0x10] ;  /* 0x0000101008107981 */ /* 0x000ee4000c1e1b00 */
[----:B---3--:R-:W-:-:S07]  /*0ad0*/  DFMA R16, R4, R16, R14 ;  /* 0x000000100410722b */ /* 0x008fce000000000e */
[----:B------:R2:W-:Y:S04]  /*0ae0*/  STG.E.64 desc[UR16][R2.64], R16 ;  /* 0x0000001002007986 */ /* 0x0005e8000c101b10 */
[----:B------:R-:W3:Y:S04]  /*0af0*/  LDG.E.64 R4, desc[UR16][R10.64+0x18] ;  /* 0x000018100a047981 */ /* 0x000ee8000c1e1b00 */
[----:B------:R-:W3:Y:S01]  /*0b00*/  LDG.E.64 R18, desc[UR16][R8.64+0x18] ;  /* 0x0000181008127981 */ /* 0x000ee2000c1e1b00 */
[----:B------:R-:W-:Y:S01]  /*0b10*/  VIADD R7, R7, 0x4 ;  /* 0x0000000407077836 */ /* 0x000fe20000000000 */
[----:B---3--:R-:W-:-:S07]  /*0b20*/  DFMA R4, R4, R18, R16 ;  /* 0x000000120404722b */ /* 0x008fce0000000010 */
[----:B------:R2:W-:Y:S04]  /*0b30*/  STG.E.64 desc[UR16][R2.64], R4 ;  /* 0x0000000402007986 */ /* 0x0005e8000c101b10 */
.L_x_20:
[----:B------:R-:W-:Y:S05]  /*0b40*/  BRA.U !UP1, `(.L_x_16) ;  /* 0x0000000109507547 */ /* 0x000fea000b800000 */
[----:B------:R-:W3:Y:S01]  /*0b50*/  LDC.64 R8, c[0x0][0x380] ;  /* 0x0000e000ff087b82 */ /* 0x000ee20000000a00 */
[----:B-12---:R-:W-:Y:S01]  /*0b60*/  IADD3 R13, PT, PT, R0, R7, RZ ;  /* 0x00000007000d7210 */ /* 0x006fe20007ffe0ff */
[----:B------:R-:W-:-:S06]  /*0b70*/  UIADD3 UR4, UPT, UPT, -UR4, URZ, URZ ;  /* 0x000000ff04047290 */ /* 0x000fcc000fffe1ff */
[----:B------:R-:W1:Y:S01]  /*0b80*/  LDC.64 R10, c[0x0][0x388] ;  /* 0x0000e200ff0a7b82 */ /* 0x000e620000000a00 */
[----:B---3--:R-:W-:-:S04]  /*0b90*/  IMAD.WIDE.U32 R8, R7, 0x8, R8 ;  /* 0x0000000807087825 */ /* 0x008fc800078e0008 */
[----:B------:R-:W-:Y:S01]  /*0ba0*/  IMAD.MOV.U32 R0, RZ, RZ, R8 ;  /* 0x000000ffff007224 */ /* 0x000fe200078e0008 */
[----:B----4-:R-:W-:-:S07]  /*0bb0*/  MOV R15, R9 ;  /* 0x00000009000f7202 */ /* 0x010fce0000000f00 */
.L_x_21:
[----:B-1----:R-:W-:Y:S01]  /*0bc0*/  IMAD.WIDE R6, R13, 0x8, R10 ;  /* 0x000000080d067825 */ /* 0x002fe200078e020a */
[----:B------:R-:W-:-:S03]  /*0bd0*/  MOV R9, R15 ;  /* 0x0000000f00097202 */ /* 0x000fc60000000f00 */
[----:B------:R-:W-:Y:S02]  /*0be0*/  IMAD.MOV.U32 R8, RZ, RZ, R0 ;  /* 0x000000ffff087224 */ /* 0x000fe400078e0000 */
[----:B------:R-:W0:Y:S04]  /*0bf0*/  LDG.E.64 R6, desc[UR16][R6.64] ;  /* 0x0000001006067981 */ /* 0x000e28000c1e1b00 */
[----:B------:R-:W0:Y:S01]  /*0c00*/  LDG.E.64 R8, desc[UR16][R8.64] ;  /* 0x0000001008087981 */ /* 0x000e22000c1e1b00 */
[----:B------:R-:W-:Y:S01]  /*0c10*/  UIADD3 UR4, UPT, UPT, UR4, 0x1, URZ ;  /* 0x0000000104047890 */ /* 0x000fe2000fffe0ff */
[----:B------:R-:W-:Y:S01]  /*0c20*/  IADD3 R0, P0, PT, R0, 0x8, RZ ;  /* 0x0000000800007810 */ /* 0x000fe20007f1e0ff */
[----:B------:R-:W-:Y:S02]  /*0c30*/  VIADD R13, R13, 0x1 ;  /* 0x000000010d0d7836 */ /* 0x000fe40000000000 */
[----:B------:R-:W-:Y:S01]  /*0c40*/  UISETP.NE.AND UP0, UPT, UR4, URZ, UPT ;  /* 0x000000ff0400728c */ /* 0x000fe2000bf05270 */
[----:B------:R-:W-:Y:S01]  /*0c50*/  IADD3.X R15, PT, PT, RZ, R15, RZ, P0, !PT ;  /* 0x0000000fff0f7210 */ /* 0x000fe200007fe4ff */
[----:B0--3--:R-:W-:-:S07]  /*0c60*/  DFMA R4, R8, R6, R4 ;  /* 0x000000060804722b */ /* 0x009fce0000000004 */
[----:B------:R3:W-:Y:S01]  /*0c70*/  STG.E.64 desc[UR16][R2.64], R4 ;  /* 0x0000000402007986 */ /* 0x0007e2000c101b10 */
[----:B------:R-:W-:Y:S05]  /*0c80*/  BRA.U UP0, `(.L_x_21) ;  /* 0xfffffffd00cc7547 */ /* 0x000fea000b83ffff */
.L_x_16:
[----:B------:R-:W-:Y:S01]  /*0c90*/  IMAD.MOV.U32 R6, RZ, RZ, 0x652b82fe ;  /* 0x652b82feff067424 */ /* 0x000fe200078e00ff */
[----:B------:R-:W-:Y:S01]  /*0ca0*/  MOV R7, 0x3ff71547 ;  /* 0x3ff7154700077802 */ /* 0x000fe20000000f00 */
[----:B------:R-:W-:Y:S01]  /*0cb0*/  UMOV UR4, 0xfefa39ef ;  /* 0xfefa39ef00047882 */ /* 0x000fe20000000000 */
[----:B------:R-:W-:Y:S01]  /*0cc0*/  UMOV UR5, 0x3fe62e42 ;  /* 0x3fe62e4200057882 */ /* 0x000fe20000000000 */
[----:B-12---:R-:W-:Y:S01]  /*0cd0*/  DADD R12, -RZ, -R4 ;  /* 0x00000000ff0c7229 */ /* 0x006fe20000000904 */
[----:B------:R-:W-:Y:S02]  /*0ce0*/  BSSY.RECONVERGENT B0, `(.L_x_22) ;  /* 0x0000037000007945 */ /* 0x000fe40003800200 */
[----:B------:R-:W-:-:S07]  /*0cf0*/  DFMA R6, R4, -R6, 6.75539944105574400000e+15 ;  /* 0x433800000406742b */ /* 0x000fce0000000806 */
[----:B------:R-:W-:Y:S01]  /*0d00*/  FSETP.GEU.AND P0, PT, |R13|, 4.1917929649353027344, PT ;  /* 0x4086232b0d00780b */ /* 0x000fe20003f0e200 */
[----:B------:R-:W-:-:S08]  /*0d10*/  DADD R8, R6, -6.75539944105574400000e+15 ;  /* 0xc338000006087429 */ /* 0x000fd00000000000 */
[----:B------:R-:W-:Y:S01]  /*0d20*/  DFMA R10, R8, -UR4, -R4 ;  /* 0x80000004080a7c2b */ /* 0x000fe20008000804 */
[----:B------:R-:W-:Y:S01]  /*0d30*/  UMOV UR4, 0x3b39803f ;  /* 0x3b39803f00047882 */ /* 0x000fe20000000000 */
[----:B------:R-:W-:-:S06]  /*0d40*/  UMOV UR5, 0x3c7abc9e ;  /* 0x3c7abc9e00057882 */ /* 0x000fcc0000000000 */
[----:B------:R-:W-:Y:S01]  /*0d50*/  DFMA R8, R8, -UR4, R10 ;  /* 0x8000000408087c2b */ /* 0x000fe2000800000a */
[----:B------:R-:W-:Y:S01]  /*0d60*/  UMOV UR4, 0x69ce2bdf ;  /* 0x69ce2bdf00047882 */ /* 0x000fe20000000000 */
[----:B------:R-:W-:Y:S01]  /*0d70*/  IMAD.MOV.U32 R10, RZ, RZ, -0x35dec16 ;  /* 0xfca213eaff0a7424 */ /* 0x000fe200078e00ff */
[----:B------:R-:W-:Y:S01]  /*0d80*/  MOV R11, 0x3e928af3 ;  /* 0x3e928af3000b7802 */ /* 0x000fe20000000f00 */
[----:B------:R-:W-:-:S05]  /*0d90*/  UMOV UR5, 0x3e5ade15 ;  /* 0x3e5ade1500057882 */ /* 0x000fca0000000000 */
[----:B------:R-:W-:Y:S01]  /*0da0*/  DFMA R10, R8, UR4, R10 ;  /* 0x00000004080a7c2b */ /* 0x000fe2000800000a */
[----:B------:R-:W-:Y:S01]  /*0db0*/  UMOV UR4, 0x62401315 ;  /* 0x6240131500047882 */ /* 0x000fe20000000000 */
[----:B------:R-:W-:-:S06]  /*0dc0*/  UMOV UR5, 0x3ec71dee ;  /* 0x3ec71dee00057882 */ /* 0x000fcc0000000000 */
[----:B------:R-:W-:Y:S01]  /*0dd0*/  DFMA R10, R8, R10, UR4 ;  /* 0x00000004080a7e2b */ /* 0x000fe2000800000a */
        /* <DEDUP_REMOVED lines=20> */
[----:B------:R-:W-:-:S08]  /*0f20*/  DFMA R10, R8, R10, UR4 ;  /* 0x00000004080a7e2b */ /* 0x000fd0000800000a */
[----:B------:R-:W-:-:S08]  /*0f30*/  DFMA R10, R8, R10, 1 ;  /* 0x3ff00000080a742b */ /* 0x000fd0000000000a */
[----:B------:R-:W-:-:S10]  /*0f40*/  DFMA R10, R8, R10, 1 ;  /* 0x3ff00000080a742b */ /* 0x000fd4000000000a */
[----:B------:R-:W-:Y:S01]  /*0f50*/  IMAD R9, R6, 0x100000, R11 ;  /* 0x0010000006097824 */ /* 0x000fe200078e020b */
[----:B------:R-:W-:Y:S01]  /*0f60*/  MOV R8, R10 ;  /* 0x0000000a00087202 */ /* 0x000fe20000000f00 */
[----:B------:R-:W-:Y:S06]  /*0f70*/  @!P0 BRA `(.L_x_23) ;  /* 0x0000000000348947 */ /* 0x000fec0003800000 */
[----:B------:R-:W-:Y:S01]  /*0f80*/  FSETP.GEU.AND P1, PT, |R13|, 4.2275390625, PT ;  /* 0x408748000d00780b */ /* 0x000fe20003f2e200 */
[C---:B------:R-:W-:Y:S02]  /*0f90*/  DADD R8, -R4.reuse, +INF ;  /* 0x7ff0000004087429 */ /* 0x040fe40000000100 */
[----:B------:R-:W-:-:S08]  /*0fa0*/  DSETP.GT.AND P0, PT, R4, RZ, PT ;  /* 0x000000ff0400722a */ /* 0x000fd00003f04000 */
[----:B------:R-:W-:Y:S02]  /*0fb0*/  FSEL R8, R8, RZ, !P0 ;  /* 0x000000ff08087208 */ /* 0x000fe40004000000 */
[----:B------:R-:W-:Y:S01]  /*0fc0*/  @!P1 LEA.HI R0, R6, R6, RZ, 0x1 ;  /* 0x0000000606009211 */ /* 0x000fe200078f08ff */
[----:B0--34-:R-:W-:Y:S01]  /*0fd0*/  @!P1 IMAD.MOV.U32 R4, RZ, RZ, R10 ;  /* 0x000000ffff049224 */ /* 0x019fe200078e000a */
[----:B------:R-:W-:Y:S02]  /*0fe0*/  FSEL R9, R9, RZ, !P0 ;  /* 0x000000ff09097208 */ /* 0x000fe40004000000 */
[----:B------:R-:W-:-:S05]  /*0ff0*/  @!P1 SHF.R.S32.HI R5, RZ, 0x1, R0 ;  /* 0x00000001ff059819 */ /* 0x000fca0000011400 */
[----:B------:R-:W-:Y:S01]  /*1000*/  @!P1 IMAD.IADD R6, R6, 0x1, -R5 ;  /* 0x0000000106069824 */ /* 0x000fe200078e0a05 */
[----:B------:R-:W-:-:S04]  /*1010*/  @!P1 LEA R5, R5, R11, 0x14 ;  /* 0x0000000b05059211 */ /* 0x000fc800078ea0ff */
[----:B------:R-:W-:Y:S02]  /*1020*/  @!P1 LEA R7, R6, 0x3ff00000, 0x14 ;  /* 0x3ff0000006079811 */ /* 0x000fe400078ea0ff */
[----:B------:R-:W-:-:S06]  /*1030*/  @!P1 MOV R6, RZ ;  /* 0x000000ff00069202 */ /* 0x000fcc0000000f00 */
[----:B------:R-:W-:-:S11]  /*1040*/  @!P1 DMUL R8, R4, R6 ;  /* 0x0000000604089228 */ /* 0x000fd60000000000 */
.L_x_23:
[----:B------:R-:W-:Y:S05]  /*1050*/  BSYNC.RECONVERGENT B0 ;  /* 0x0000000000007941 */ /* 0x000fea0003800200 */
.L_x_22:
[----:B------:R-:W-:Y:S01]  /*1060*/  DADD R10, R8, 1 ;  /* 0x3ff00000080a7429 */ /* 0x000fe20000000000 */
[----:B------:R-:W-:Y:S05]  /*1070*/  BSSY.RECONVERGENT B0, `(.L_x_24) ;  /* 0x000000e000007945 */ /* 0x000fea0003800200 */
[----:B0--34-:R-:W0:Y:S04]  /*1080*/  MUFU.RCP64H R5, R11 ;  /* 0x0000000b00057308 */ /* 0x019e280000001800 */
[----:B------:R-:W-:-:S05]  /*1090*/  VIADD R4, R11, 0x300402 ;  /* 0x003004020b047836 */ /* 0x000fca0000000000 */
[----:B------:R-:W-:Y:S01]  /*10a0*/  FSETP.GEU.AND P0, PT, |R4|, 5.8789094863358348022e-39, PT ;  /* 0x004004020400780b */ /* 0x000fe20003f0e200 */
[----:B0-----:R-:W-:-:S08]  /*10b0*/  DFMA R6, -R10, R4, 1 ;  /* 0x3ff000000a06742b */ /* 0x001fd00000000104 */
[----:B------:R-:W-:-:S08]  /*10c0*/  DFMA R6, R6, R6, R6 ;  /* 0x000000060606722b */ /* 0x000fd00000000006 */
[----:B------:R-:W-:-:S08]  /*10d0*/  DFMA R6, R4, R6, R4 ;  /* 0x000000060406722b */ /* 0x000fd00000000004 */
[----:B------:R-:W-:-:S08]  /*10e0*/  DFMA R8, -R10, R6, 1 ;  /* 0x3ff000000a08742b */ /* 0x000fd00000000106 */
[----:B------:R-:W-:Y:S01]  /*10f0*/  DFMA R6, R6, R8, R6 ;  /* 0x000000080606722b */ /* 0x000fe20000000006 */
[----:B------:R-:W-:Y:S10]  /*1100*/  @P0 BRA `(.L_x_25) ;  /* 0x0000000000100947 */ /* 0x000ff40003800000 */
[----:B------:R-:W-:-:S04]  /*1110*/  LOP3.LUT R0, R11, 0x7fffffff, RZ, 0xc0, !PT ;  /* 0x7fffffff0b007812 */ /* 0x000fc800078ec0ff */
[----:B------:R-:W-:Y:S02]  /*1120*/  IADD3 R8, PT, PT, R0, -0x100000, RZ ;  /* 0xfff0000000087810 */ /* 0x000fe40007ffe0ff */
[----:B------:R-:W-:-:S07]  /*1130*/  MOV R0, 0x1150 ;  /* 0x0000115000007802 */ /* 0x000fce0000000f00 */
[----:B------:R-:W-:Y:S05]  /*1140*/  CALL.REL.NOINC `($__internal_0_$__cuda_sm20_dblrcp_rn_slowpath_v3) ;  /* 0x00000000000c7944 */ /* 0x000fea0003c00000 */
.L_x_25:
[----:B------:R-:W-:Y:S05]  /*1150*/  BSYNC.RECONVERGENT B0 ;  /* 0x0000000000007941 */ /* 0x000fea0003800200 */
.L_x_24:
[----:B------:R-:W-:Y:S01]  /*1160*/  STG.E.64 desc[UR16][R2.64], R6 ;  /* 0x0000000602007986 */ /* 0x000fe2000c101b10 */
[----:B------:R-:W-:Y:S05]  /*1170*/  EXIT ;  /* 0x000000000000794d */ /* 0x000fea0003800000 */
        .weak           $__internal_0_$__cuda_sm20_dblrcp_rn_slowpath_v3
        .type           $__internal_0_$__cuda_sm20_dblrcp_rn_slowpath_v3,@function
        .size           $__internal_0_$__cuda_sm20_dblrcp_rn_slowpath_v3,(.L_x_31 - $__internal_0_$__cuda_sm20_dblrcp_rn_slowpath_v3)
$__internal_0_$__cuda_sm20_dblrcp_rn_slowpath_v3:
[----:B------:R-:W-:Y:S01]  /*1180*/  IMAD.MOV.U32 R4, RZ, RZ, R10 ;  /* 0x000000ffff047224 */ /* 0x000fe200078e000a */
[----:B------:R-:W-:Y:S01]  /*1190*/  MOV R5, R11 ;  /* 0x0000000b00057202 */ /* 0x000fe20000000f00 */
[----:B------:R-:W-:Y:S05]  /*11a0*/  BSSY.RECONVERGENT B1, `(.L_x_26) ;  /* 0x0000024000017945 */ /* 0x000fea0003800200 */
[----:B------:R-:W-:-:S14]  /*11b0*/  DSETP.GTU.AND P0, PT, |R4|, +INF , PT ;  /* 0x7ff000000400742a */ /* 0x000fdc0003f0c200 */
[----:B------:R-:W-:Y:S05]  /*11c0*/  @P0 BRA `(.L_x_27) ;  /* 0x00000000007c0947 */ /* 0x000fea0003800000 */
[----:B------:R-:W-:-:S05]  /*11d0*/  LOP3.LUT R10, R11, 0x7fffffff, RZ, 0xc0, !PT ;  /* 0x7fffffff0b0a7812 */ /* 0x000fca00078ec0ff */
[----:B------:R-:W-:-:S05]  /*11e0*/  VIADD R6, R10, 0xffffffff ;  /* 0xffffffff0a067836 */ /* 0x000fca0000000000 */
[----:B------:R-:W-:-:S13]  /*11f0*/  ISETP.GE.U32.AND P0, PT, R6, 0x7fefffff, PT ;  /* 0x7fefffff0600780c */ /* 0x000fda0003f06070 */
[----:B------:R-:W-:Y:S02]  /*1200*/  @P0 LOP3.LUT R7, R5, 0x7ff00000, RZ, 0x3c, !PT ;  /* 0x7ff0000005070812 */ /* 0x000fe400078e3cff */
[----:B------:R-:W-:Y:S01]  /*1210*/  @P0 MOV R6, RZ ;  /* 0x000000ff00060202 */ /* 0x000fe20000000f00 */
[----:B------:R-:W-:Y:S06]  /*1220*/  @P0 BRA `(.L_x_28) ;  /* 0x00000000006c0947 */ /* 0x000fec0003800000 */
[----:B------:R-:W-:-:S13]  /*1230*/  ISETP.GE.U32.AND P0, PT, R10, 0x1000001, PT ;  /* 0x010000010a00780c */ /* 0x000fda0003f06070 */
[----:B------:R-:W-:Y:S05]  /*1240*/  @!P0 BRA `(.L_x_29) ;  /* 0x0000000000348947 */ /* 0x000fea0003800000 */
[----:B------:R-:W-:Y:S01]  /*1250*/  VIADD R7, R5, 0xc0200000 ;  /* 0xc020000005077836 */ /* 0x000fe20000000000 */
[----:B------:R-:W-:-:S03]  /*1260*/  MOV R6, R4 ;  /* 0x0000000400067202 */ /* 0x000fc60000000f00 */
[----:B------:R-:W0:Y:S03]  /*1270*/  MUFU.RCP64H R9, R7 ;  /* 0x0000000700097308 */ /* 0x000e260000001800 */
[----:B0-----:R-:W-:-:S08]  /*1280*/  DFMA R10, -R6, R8, 1 ;  /* 0x3ff00000060a742b */ /* 0x001fd00000000108 */
[----:B------:R-:W-:-:S08]  /*1290*/  DFMA R10, R10, R10, R10 ;  /* 0x0000000a0a0a722b */ /* 0x000fd0000000000a */
[----:B------:R-:W-:-:S08]  /*12a0*/  DFMA R10, R8, R10, R8 ;  /* 0x0000000a080a722b */ /* 0x000fd00000000008 */
[----:B------:R-:W-:-:S08]  /*12b0*/  DFMA R8, -R6, R10, 1 ;  /* 0x3ff000000608742b */ /* 0x000fd0000000010a */
[----:B------:R-:W-:-:S08]  /*12c0*/  DFMA R8, R10, R8, R10 ;  /* 0x000000080a08722b */ /* 0x000fd0000000000a */
[----:B------:R-:W-:-:S08]  /*12d0*/  DMUL R8, R8, 2.2250738585072013831e-308 ;  /* 0x0010000008087828 */ /* 0x000fd00000000000 */
[----:B------:R-:W-:-:S08]  /*12e0*/  DFMA R4, -R4, R8, 1 ;  /* 0x3ff000000404742b */ /* 0x000fd00000000108 */
[----:B------:R-:W-:-:S08]  /*12f0*/  DFMA R4, R4, R4, R4 ;  /* 0x000000040404722b */ /* 0x000fd00000000004 */
[----:B------:R-:W-:Y:S01]  /*1300*/  DFMA R6, R8, R4, R8 ;  /* 0x000000040806722b */ /* 0x000fe20000000008 */
[----:B------:R-:W-:Y:S10]  /*1310*/  BRA `(.L_x_28) ;  /* 0x0000000000307947 */ /* 0x000ff40003800000 */
.L_x_29:
[----:B------:R-:W-:Y:S01]  /*1320*/  DMUL R4, R4, 8.11296384146066816958e+31 ;  /* 0x4690000004047828 */ /* 0x000fe20000000000 */
[----:B------:R-:W-:-:S05]  /*1330*/  IMAD.MOV.U32 R6, RZ, RZ, R8 ;  /* 0x000000ffff067224 */ /* 0x000fca00078e0008 */
[----:B------:R-:W0:Y:S02]  /*1340*/  MUFU.RCP64H R7, R5 ;  /* 0x0000000500077308 */ /* 0x000e240000001800 */
[----:B0-----:R-:W-:-:S08]  /*1350*/  DFMA R8, -R4, R6, 1 ;  /* 0x3ff000000408742b */ /* 0x001fd00000000106 */
[----:B------:R-:W-:-:S08]  /*1360*/  DFMA R8, R8, R8, R8 ;  /* 0x000000080808722b */ /* 0x000fd00000000008 */
[----:B------:R-:W-:-:S08]  /*1370*/  DFMA R8, R6, R8, R6 ;  /* 0x000000080608722b */ /* 0x000fd00000000006 */
[----:B------:R-:W-:-:S08]  /*1380*/  DFMA R6, -R4, R8, 1 ;  /* 0x3ff000000406742b */ /* 0x000fd00000000108 */
[----:B------:R-:W-:-:S08]  /*1390*/  DFMA R6, R8, R6, R8 ;  /* 0x000000060806722b */ /* 0x000fd00000000008 */
[----:B------:R-:W-:Y:S01]  /*13a0*/  DMUL R6, R6, 8.11296384146066816958e+31 ;  /* 0x4690000006067828 */ /* 0x000fe20000000000 */
[----:B------:R-:W-:Y:S10]  /*13b0*/  BRA `(.L_x_28) ;  /* 0x0000000000087947 */ /* 0x000ff40003800000 */
.L_x_27:
[----:B------:R-:W-:Y:S02]  /*13c0*/  LOP3.LUT R7, R5, 0x80000, RZ, 0xfc, !PT ;  /* 0x0008000005077812 */ /* 0x000fe400078efcff */
[----:B------:R-:W-:-:S07]  /*13d0*/  MOV R6, R4 ;  /* 0x0000000400067202 */ /* 0x000fce0000000f00 */
.L_x_28:
[----:B------:R-:W-:Y:S05]  /*13e0*/  BSYNC.RECONVERGENT B1 ;  /* 0x0000000000017941 */ /* 0x000fea0003800200 */
.L_x_26:
[----:B------:R-:W-:Y:S01]  /*13f0*/  IMAD.MOV.U32 R4, RZ, RZ, R0 ;  /* 0x000000ffff047224 */ /* 0x000fe200078e0000 */
[----:B------:R-:W-:-:S04]  /*1400*/  MOV R5, 0x0 ;  /* 0x0000000000057802 */ /* 0x000fc80000000f00 */
[----:B------:R-:W-:Y:S05]  /*1410*/  RET.REL.NODEC R4 `(_Z13forward_layerPdS_S_S_ii) ;  /* 0xffffffe804f87950 */ /* 0x000fea0003c3ffff */
.L_x_30:
        /* <DEDUP_REMOVED lines=14> */
.L_x_31:


//--------------------- .nv.shared.reserved.0     --------------------------
	.section	.nv.shared.reserved.0,"aw",@nobits
	.weak		__nv_reservedSMEM_offset_0_alias
	.size		__nv_reservedSMEM_offset_0_alias, 0, 64
	.other		__nv_reservedSMEM_offset_0_alias,@"STO_CUDA_RESERVED_SHARED STV_DEFAULT"
__nv_reservedSMEM_offset_0_alias:
	.zero		0
	.zero		64


//--------------------- .nv.constant0._Z21backward_layer_outputPdS_S_S_S_S_iid --------------------------
	.section	.nv.constant0._Z21backward_layer_outputPdS_S_S_S_S_iid,"a",@progbits
	.sectionflags	@""
	.align	4
.nv.constant0._Z21backward_layer_outputPdS_S_S_S_S_iid:
	.zero		960


//--------------------- .nv.constant0._Z21backward_layer_hiddenPdS_S_S_S_S_S_iiid --------------------------
	.section	.nv.constant0._Z21backward_layer_hiddenPdS_S_S_S_S_S_iiid,"a",@progbits
	.sectionflags	@""
	.align	4
.nv.constant0._Z21backward_layer_hiddenPdS_S_S_S_S_S_iiid:
	.zero		976


//--------------------- .nv.constant0._Z13forward_layerPdS_S_S_ii --------------------------
	.section	.nv.constant0._Z13forward_layerPdS_S_S_ii,"a",@progbits
	.sectionflags	@""
	.align	4
.nv.constant0._Z13forward_layerPdS_S_S_ii:
	.zero		936


//--------------------- SYMBOLS --------------------------

	.type		.nv.reservedSmem.offset0,@object
	.size		.nv.reservedSmem.offset0,0x4
